// auto-generated by cutlass_sweep.gemm — config: {"arch": "sm_90", "cluster_m": 1, "cluster_n": 1, "dtype": "bf16", "dtype_b": "bf16", "layout": "nt", "stages": 2, "tile_k": 32, "tile_m": 256, "tile_n": 64}
#include "cutlass/cutlass.h"
#include "cutlass/gemm/collective/collective_builder.hpp"
#include "cutlass/gemm/device/gemm_universal_adapter.h"
#include "cutlass/gemm/kernel/gemm_universal.hpp"
#include "cutlass/epilogue/collective/collective_builder.hpp"

using ElemA = cutlass::bfloat16_t;
using ElemB = cutlass::bfloat16_t;
using ElemCD = cutlass::bfloat16_t;
using Acc  = float;
using TileShape    = cute::Shape<cute::_256, cute::_64, cute::_32>;
using ClusterShape = cute::Shape<cute::_1, cute::_1, cute::_1>;

using CollectiveEpilogue = typename cutlass::epilogue::collective::CollectiveBuilder<
    cutlass::arch::Sm90, cutlass::arch::OpClassTensorOp,
    TileShape, ClusterShape,
    cutlass::epilogue::collective::EpilogueTileAuto,
    Acc, Acc,
    ElemCD, cutlass::layout::RowMajor, 128 / cutlass::sizeof_bits<ElemCD>::value,
    ElemCD, cutlass::layout::RowMajor, 128 / cutlass::sizeof_bits<ElemCD>::value,
    cutlass::epilogue::collective::EpilogueScheduleAuto
  >::CollectiveOp;

using CollectiveMainloop = typename cutlass::gemm::collective::CollectiveBuilder<
    cutlass::arch::Sm90, cutlass::arch::OpClassTensorOp,
    ElemA, cutlass::layout::RowMajor, 128 / cutlass::sizeof_bits<ElemA>::value,
    ElemB, cutlass::layout::ColumnMajor, 128 / cutlass::sizeof_bits<ElemB>::value,
    Acc,
    TileShape, ClusterShape,
    cutlass::gemm::collective::StageCount<2>,
    cutlass::gemm::collective::KernelScheduleAuto
  >::CollectiveOp;

using GemmKernel = cutlass::gemm::kernel::GemmUniversal<
    cute::Shape<int,int,int,int>,
    CollectiveMainloop,
    CollectiveEpilogue
>;
using Gemm = cutlass::gemm::device::GemmUniversalAdapter<GemmKernel>;

// Force the device kernel symbol into the cubin without needing a host main.
auto* _anchor = &cutlass::device_kernel<GemmKernel>;


// ===== COMPILED SASS (sm_90a) =====

	.target	sm_90a

	.elftype	@"ET_EXEC"


//--------------------- .note.nv.tkinfo           --------------------------
	.section	.note.nv.tkinfo,"",@"SHT_NOTE"
	.sectionflags	@"SHF_NOTE_NV_TKINFO"
	.tkinfo
        /*0018*/ 	.word	0x00000002
        /*0030*/ 	.string	""
        /*0030*/ 	.string	"ptxas"
        /*0030*/ 	.string	"Cuda compilation tools, release 13.0, V13.0.88"
        /*0030*/ 	.string	"Build cuda_13.0.r13.0/compiler.36424714_0"
        /*0030*/ 	.string	"-arch sm_90a -m 64 "



//--------------------- .note.nv.cuinfo           --------------------------
	.section	.note.nv.cuinfo,"",@"SHT_NOTE"
	.sectionflags	@"SHF_NOTE_NV_CUINFO"
        /*0018*/ 	.short	0x0002
        /*001a*/ 	.short	0x005a
        /*001c*/ 	.short	0x0082
	.zero		2


//--------------------- .nv.info                  --------------------------
	.section	.nv.info,"",@"SHT_CUDA_INFO"
	.align	4


	//----- nvinfo : EIATTR_REGCOUNT
	.align		4
        /*0000*/ 	.byte	0x04, 0x2f
        /*0002*/ 	.short	(.L_15 - .L_14)
	.align		4
.L_14:
        /*0004*/ 	.word	index@(_ZN7cutlass13device_kernelINS_4gemm6kernel13GemmUniversalIN4cute5tupleIJiiiiEEENS1_10collective13CollectiveMmaINS1_34MainloopSm90TmaGmmaWarpSpecializedILi2ENS5_IJNS4_1CILi1EEESB_SB_EEENS1_35KernelTmaWarpSpecializedCooperativeEEENS5_IJNSA_ILi256EEENSA_ILi64EEENSA_ILi32EEEEEENS_10bfloat16_tENS5_IJlSB_lEEESJ_SK_NS4_8TiledMMAINS4_8MMA_AtomIJNS4_4SM904GMMA27MMA_64x64x16_F32BF16BF16_SSILNSO_5MajorE0ELSQ_0ELNSO_7ScaleInE1ELSR_1EEEEEENS4_6LayoutINS5_IJNSA_ILi2EEESB_SB_EEENS5_IJSB_NSA_ILi0EEESX_EEEEENS5_IJNS4_10UnderscoreES10_S10_EEEEENS4_13SM90_TMA_LOADENS4_14ComposedLayoutINS4_7SwizzleILi2ELi4ELi3EEENS4_18smem_ptr_flag_bitsILi16EEENSU_INS5_IJNSA_ILi8EEESH_EEENS5_IJSH_SB_EEEEEEEvNS4_8identityES13_S1D_vS1E_EENS_8epilogue10collective6detail29Sm90TmaWarpSpecializedAdapterINS1H_15DefaultEpilogueISJ_SK_SK_NS1G_6thread17LinearCombinationISJ_Li1EffLNS1L_9ScaleType4KindE0ELNS_15FloatRoundStyleE2ESJ_EENS1_15EpilogueDefaultEEEEEvvEEEEvNT_6ParamsE)
        /*0008*/ 	.word	0x000000a8


	//----- nvinfo : EIATTR_FRAME_SIZE
	.align		4
.L_15:
        /*000c*/ 	.byte	0x04, 0x11
        /*000e*/ 	.short	(.L_17 - .L_16)
	.align		4
.L_16:
        /*0010*/ 	.word	index@(_ZN7cutlass13device_kernelINS_4gemm6kernel13GemmUniversalIN4cute5tupleIJiiiiEEENS1_10collective13CollectiveMmaINS1_34MainloopSm90TmaGmmaWarpSpecializedILi2ENS5_IJNS4_1CILi1EEESB_SB_EEENS1_35KernelTmaWarpSpecializedCooperativeEEENS5_IJNSA_ILi256EEENSA_ILi64EEENSA_ILi32EEEEEENS_10bfloat16_tENS5_IJlSB_lEEESJ_SK_NS4_8TiledMMAINS4_8MMA_AtomIJNS4_4SM904GMMA27MMA_64x64x16_F32BF16BF16_SSILNSO_5MajorE0ELSQ_0ELNSO_7ScaleInE1ELSR_1EEEEEENS4_6LayoutINS5_IJNSA_ILi2EEESB_SB_EEENS5_IJSB_NSA_ILi0EEESX_EEEEENS5_IJNS4_10UnderscoreES10_S10_EEEEENS4_13SM90_TMA_LOADENS4_14ComposedLayoutINS4_7SwizzleILi2ELi4ELi3EEENS4_18smem_ptr_flag_bitsILi16EEENSU_INS5_IJNSA_ILi8EEESH_EEENS5_IJSH_SB_EEEEEEEvNS4_8identityES13_S1D_vS1E_EENS_8epilogue10collective6detail29Sm90TmaWarpSpecializedAdapterINS1H_15DefaultEpilogueISJ_SK_SK_NS1G_6thread17LinearCombinationISJ_Li1EffLNS1L_9ScaleType4KindE0ELNS_15FloatRoundStyleE2ESJ_EENS1_15EpilogueDefaultEEEEEvvEEEEvNT_6ParamsE)
        /*0014*/ 	.word	0x00000000


	//----- nvinfo : EIATTR_MIN_STACK_SIZE
	.align		4
.L_17:
        /*0018*/ 	.byte	0x04, 0x12
        /*001a*/ 	.short	(.L_19 - .L_18)
	.align		4
.L_18:
        /*001c*/ 	.word	index@(_ZN7cutlass13device_kernelINS_4gemm6kernel13GemmUniversalIN4cute5tupleIJiiiiEEENS1_10collective13CollectiveMmaINS1_34MainloopSm90TmaGmmaWarpSpecializedILi2ENS5_IJNS4_1CILi1EEESB_SB_EEENS1_35KernelTmaWarpSpecializedCooperativeEEENS5_IJNSA_ILi256EEENSA_ILi64EEENSA_ILi32EEEEEENS_10bfloat16_tENS5_IJlSB_lEEESJ_SK_NS4_8TiledMMAINS4_8MMA_AtomIJNS4_4SM904GMMA27MMA_64x64x16_F32BF16BF16_SSILNSO_5MajorE0ELSQ_0ELNSO_7ScaleInE1ELSR_1EEEEEENS4_6LayoutINS5_IJNSA_ILi2EEESB_SB_EEENS5_IJSB_NSA_ILi0EEESX_EEEEENS5_IJNS4_10UnderscoreES10_S10_EEEEENS4_13SM90_TMA_LOADENS4_14ComposedLayoutINS4_7SwizzleILi2ELi4ELi3EEENS4_18smem_ptr_flag_bitsILi16EEENSU_INS5_IJNSA_ILi8EEESH_EEENS5_IJSH_SB_EEEEEEEvNS4_8identityES13_S1D_vS1E_EENS_8epilogue10collective6detail29Sm90TmaWarpSpecializedAdapterINS1H_15DefaultEpilogueISJ_SK_SK_NS1G_6thread17LinearCombinationISJ_Li1EffLNS1L_9ScaleType4KindE0ELNS_15FloatRoundStyleE2ESJ_EENS1_15EpilogueDefaultEEEEEvvEEEEvNT_6ParamsE)
        /*0020*/ 	.word	0x00000000
.L_19:


//--------------------- .nv.compat                --------------------------
	.section	.nv.compat,"",@"SHT_CUDA_COMPAT_INFO"
	.align	4
        /*0000*/ 	.byte	0x02, 0x09, 0x01, 0x00, 0x02, 0x02, 0x04, 0x00, 0x02, 0x05, 0x05, 0x00, 0x03, 0x07, 0x01, 0x01
        /*0010*/ 	.byte	0x02, 0x03, 0x01, 0x00, 0x02, 0x06, 0x01, 0x00, 0x04, 0x0b, 0x08, 0x00, 0x00, 0x00, 0x00, 0x00
        /*0020*/ 	.byte	0x00, 0x00, 0x00, 0x00


//--------------------- .nv.info._ZN7cutlass13device_kernelINS_4gemm6kernel13GemmUniversalIN4cute5tupleIJiiiiEEENS1_10collective13CollectiveMmaINS1_34MainloopSm90TmaGmmaWarpSpecializedILi2ENS5_IJNS4_1CILi1EEESB_SB_EEENS1_35KernelTmaWarpSpecializedCooperativeEEENS5_IJNSA_ILi256EEENSA_ILi64EEENSA_ILi32EEEEEENS_10bfloat16_tENS5_IJlSB_lEEESJ_SK_NS4_8TiledMMAINS4_8MMA_AtomIJNS4_4SM904GMMA27MMA_64x64x16_F32BF16BF16_SSILNSO_5MajorE0ELSQ_0ELNSO_7ScaleInE1ELSR_1EEEEEENS4_6LayoutINS5_IJNSA_ILi2EEESB_SB_EEENS5_IJSB_NSA_ILi0EEESX_EEEEENS5_IJNS4_10UnderscoreES10_S10_EEEEENS4_13SM90_TMA_LOADENS4_14ComposedLayoutINS4_7SwizzleILi2ELi4ELi3EEENS4_18smem_ptr_flag_bitsILi16EEENSU_INS5_IJNSA_ILi8EEESH_EEENS5_IJSH_SB_EEEEEEEvNS4_8identityES13_S1D_vS1E_EENS_8epilogue10collective6detail29Sm90TmaWarpSpecializedAdapterINS1H_15DefaultEpilogueISJ_SK_SK_NS1G_6thread17LinearCombinationISJ_Li1EffLNS1L_9ScaleType4KindE0ELNS_15FloatRoundStyleE2ESJ_EENS1_15EpilogueDefaultEEEEEvvEEEEvNT_6ParamsE --------------------------
	.section	.nv.info._ZN7cutlass13device_kernelINS_4gemm6kernel13GemmUniversalIN4cute5tupleIJiiiiEEENS1_10collective13CollectiveMmaINS1_34MainloopSm90TmaGmmaWarpSpecializedILi2ENS5_IJNS4_1CILi1EEESB_SB_EEENS1_35KernelTmaWarpSpecializedCooperativeEEENS5_IJNSA_ILi256EEENSA_ILi64EEENSA_ILi32EEEEEENS_10bfloat16_tENS5_IJlSB_lEEESJ_SK_NS4_8TiledMMAINS4_8MMA_AtomIJNS4_4SM904GMMA27MMA_64x64x16_F32BF16BF16_SSILNSO_5MajorE0ELSQ_0ELNSO_7ScaleInE1ELSR_1EEEEEENS4_6LayoutINS5_IJNSA_ILi2EEESB_SB_EEENS5_IJSB_NSA_ILi0EEESX_EEEEENS5_IJNS4_10UnderscoreES10_S10_EEEEENS4_13SM90_TMA_LOADENS4_14ComposedLayoutINS4_7SwizzleILi2ELi4ELi3EEENS4_18smem_ptr_flag_bitsILi16EEENSU_INS5_IJNSA_ILi8EEESH_EEENS5_IJSH_SB_EEEEEEEvNS4_8identityES13_S1D_vS1E_EENS_8epilogue10collective6detail29Sm90TmaWarpSpecializedAdapterINS1H_15DefaultEpilogueISJ_SK_SK_NS1G_6thread17LinearCombinationISJ_Li1EffLNS1L_9ScaleType4KindE0ELNS_15FloatRoundStyleE2ESJ_EENS1_15EpilogueDefaultEEEEEvvEEEEvNT_6ParamsE,"",@"SHT_CUDA_INFO"
	.sectionflags	@""
	.align	4


	//----- nvinfo : EIATTR_CUDA_API_VERSION
	.align		4
        /*0000*/ 	.byte	0x04, 0x37
        /*0002*/ 	.short	(.L_21 - .L_20)
.L_20:
        /*0004*/ 	.word	0x00000082


	//----- nvinfo : EIATTR_KPARAM_INFO
	.align		4
.L_21:
        /*0008*/ 	.byte	0x04, 0x17
        /*000a*/ 	.short	(.L_23 - .L_22)
.L_22:
        /*000c*/ 	.word	0x00000000
        /*0010*/ 	.short	0x0000
        /*0012*/ 	.short	0x0070
        /*0014*/ 	.byte	0x00, 0xf0, 0x01, 0x10


	//----- nvinfo : EIATTR_SPARSE_MMA_MASK
	.align		4
.L_23:
        /*0018*/ 	.byte	0x03, 0x50
        /*001a*/ 	.short	0x0000


	//----- nvinfo : EIATTR_MAXREG_COUNT
	.align		4
        /*001c*/ 	.byte	0x03, 0x1b
        /*001e*/ 	.short	0x00a8


	//----- nvinfo : EIATTR_NUM_BARRIERS
	.align		4
        /*0020*/ 	.byte	0x02, 0x4c
        /*0022*/ 	.byte	0x01
	.zero		1


	//----- nvinfo : EIATTR_EXTERNS
	.align		4
        /*0024*/ 	.byte	0x04, 0x0f
        /*0026*/ 	.short	(.L_25 - .L_24)


	//   ....[0]....
	.align		4
.L_24:
        /*0028*/ 	.word	index@(__assertfail)


	//----- nvinfo : EIATTR_MERCURY_ISA_VERSION
	.align		4
.L_25:
        /*002c*/ 	.byte	0x03, 0x5f
        /*002e*/ 	.short	0x0101


	//----- nvinfo : EIATTR_INT_WARP_WIDE_INSTR_OFFSETS
	.align		4
        /*0030*/ 	.byte	0x04, 0x31
        /*0032*/ 	.short	(.L_27 - .L_26)


	//   ....[0]....
.L_26:
        /*0034*/ 	.word	0x00000370


	//   ....[1]....
        /*0038*/ 	.word	0x00000380


	//   ....[2]....
        /*003c*/ 	.word	0x000004b0


	//----- nvinfo : EIATTR_COOP_GROUP_MASK_REGIDS
	.align		4
.L_27:
        /*0040*/ 	.byte	0x04, 0x29
        /*0042*/ 	.short	(.L_29 - .L_28)


	//   ....[0]....
.L_28:
        /*0044*/ 	.word	0xffffffff


	//   ....[1]....
        /*0048*/ 	.word	0xffffffff


	//   ....[2]....
        /*004c*/ 	.word	0xffffffff


	//   ....[3]....
        /*0050*/ 	.word	0xffffffff


	//   ....[4]....
        /*0054*/ 	.word	0xffffffff


	//----- nvinfo : EIATTR_COOP_GROUP_INSTR_OFFSETS
	.align		4
.L_29:
        /*0058*/ 	.byte	0x04, 0x28
        /*005a*/ 	.short	(.L_31 - .L_30)


	//   ....[0]....
.L_30:
        /*005c*/ 	.word	0x00000060


	//   ....[1]....
        /*0060*/ 	.word	0x00000070


	//   ....[2]....
        /*0064*/ 	.word	0x00000130


	//   ....[3]....
        /*0068*/ 	.word	0x00000280


	//   ....[4]....
        /*006c*/ 	.word	0x000011a0


	//----- nvinfo : EIATTR_REG_RECONFIG
	.align		4
.L_31:
        /*0070*/ 	.byte	0x01, 0x54
	.zero		2


	//----- nvinfo : EIATTR_SYSCALL_OFFSETS
	.align		4
        /*0074*/ 	.byte	0x04, 0x46
        /*0076*/ 	.short	(.L_33 - .L_32)


	//   ....[0]....
.L_32:
        /*0078*/ 	.word	0x00001390


	//----- nvinfo : EIATTR_MBARRIER_INSTR_OFFSETS
	.align		4
.L_33:
        /*007c*/ 	.byte	0x04, 0x39
        /*007e*/ 	.short	(.L_35 - .L_34)


	//   ....[0]....
.L_34:
        /*0080*/ 	.word	0x00000230
        /*0084*/ 	.word	0x000000ff
        /*0088*/ 	.word	0x00000000
        /*008c*/ 	.short	0x0100
        /*008e*/ 	.byte	0x08
	.zero		1


	//   ....[1]....
        /*0090*/ 	.word	0x00000240
        /*0094*/ 	.word	0x000000ff
        /*0098*/ 	.word	0x00000010
        /*009c*/ 	.short	0x0100
        /*009e*/ 	.byte	0x08
	.zero		1


	//   ....[2]....
        /*00a0*/ 	.word	0x00000250
        /*00a4*/ 	.word	0x000000ff
        /*00a8*/ 	.word	0x00000008
        /*00ac*/ 	.short	0x0100
        /*00ae*/ 	.byte	0x08
	.zero		1


	//   ....[3]....
        /*00b0*/ 	.word	0x00000260
        /*00b4*/ 	.word	0x000000ff
        /*00b8*/ 	.word	0x00000018
        /*00bc*/ 	.short	0x0100
        /*00be*/ 	.byte	0x08
	.zero		1


	//   ....[4]....
        /*00c0*/ 	.word	0x00000530
        /*00c4*/ 	.word	0x000000ff
        /*00c8*/ 	.word	0x00000030
        /*00cc*/ 	.short	0x0100
        /*00ce*/ 	.byte	0x08
	.zero		1


	//   ....[5]....
        /*00d0*/ 	.word	0x00000590
        /*00d4*/ 	.word	0x000000ff
        /*00d8*/ 	.word	0x00000038
        /*00dc*/ 	.short	0x0100
        /*00de*/ 	.byte	0x08
	.zero		1


	//   ....[6]....
        /*00e0*/ 	.word	0x00001410
        /*00e4*/ 	.word	0x00000003
        /*00e8*/ 	.word	0x00000000
        /*00ec*/ 	.short	0x010a
        /*00ee*/ 	.byte	0x3f
	.zero		1


	//   ....[7]....
        /*00f0*/ 	.word	0x00001470
        /*00f4*/ 	.word	0x00000003
        /*00f8*/ 	.word	0x00000000
        /*00fc*/ 	.short	0x010a
        /*00fe*/ 	.byte	0x3f
	.zero		1


	//   ....[8]....
        /*0100*/ 	.word	0x000017a0
        /*0104*/ 	.word	0x000000ff
        /*0108*/ 	.word	0x00000000
        /*010c*/ 	.short	0x010a
        /*010e*/ 	.byte	0x04
	.zero		1


	//   ....[9]....
        /*0110*/ 	.word	0x000017e0
        /*0114*/ 	.word	0x000000ff
        /*0118*/ 	.word	0x00000000
        /*011c*/ 	.short	0x010a
        /*011e*/ 	.byte	0x04
	.zero		1


	//   ....[10]....
        /*0120*/ 	.word	0x00001a20
        /*0124*/ 	.word	0x000000ff
        /*0128*/ 	.word	0x00000000
        /*012c*/ 	.short	0x0101
        /*012e*/ 	.byte	0x04
	.zero		1


	//   ....[11]....
        /*0130*/ 	.word	0x00001be0
        /*0134*/ 	.word	0x000000ff
        /*0138*/ 	.word	0x00000000
        /*013c*/ 	.short	0x0101
        /*013e*/ 	.byte	0x04
	.zero		1


	//   ....[12]....
        /*0140*/ 	.word	0x00007930
        /*0144*/ 	.word	0x0000000e
        /*0148*/ 	.word	0x00000010
        /*014c*/ 	.short	0x010a
        /*014e*/ 	.byte	0x3f
	.zero		1


	//   ....[13]....
        /*0150*/ 	.word	0x00007cf0
        /*0154*/ 	.word	0x00000005
        /*0158*/ 	.word	0x00000038
        /*015c*/ 	.short	0x0101
        /*015e*/ 	.byte	0x3f
	.zero		1


	//   ....[14]....
        /*0160*/ 	.word	0x00008400
        /*0164*/ 	.word	0x00000007
        /*0168*/ 	.word	0x00000000
        /*016c*/ 	.short	0x010a
        /*016e*/ 	.byte	0x3f
	.zero		1


	//   ....[15]....
        /*0170*/ 	.word	0x00008480
        /*0174*/ 	.word	0x00000003
        /*0178*/ 	.word	0x00000000
        /*017c*/ 	.short	0x010a
        /*017e*/ 	.byte	0x3f
	.zero		1


	//   ....[16]....
        /*0180*/ 	.word	0x000084e0
        /*0184*/ 	.word	0x00000003
        /*0188*/ 	.word	0x00000000
        /*018c*/ 	.short	0x010a
        /*018e*/ 	.byte	0x3f
	.zero		1


	//   ....[17]....
        /*0190*/ 	.word	0x00008540
        /*0194*/ 	.word	0x00000004
        /*0198*/ 	.word	0x00000000
        /*019c*/ 	.short	0x010a
        /*019e*/ 	.byte	0x3f
	.zero		1


	//   ....[18]....
        /*01a0*/ 	.word	0x00008610
        /*01a4*/ 	.word	0x0000000e
        /*01a8*/ 	.word	0x00000010
        /*01ac*/ 	.short	0x010a
        /*01ae*/ 	.byte	0x3f
	.zero		1


	//   ....[19]....
        /*01b0*/ 	.word	0x000086e0
        /*01b4*/ 	.word	0x00000007
        /*01b8*/ 	.word	0x00000000
        /*01bc*/ 	.short	0x010a
        /*01be*/ 	.byte	0x3f
	.zero		1


	//----- nvinfo : EIATTR_NUM_MBARRIERS
	.align		4
.L_35:
        /*01c0*/ 	.byte	0x03, 0x38
        /*01c2*/ 	.short	0x0006


	//----- nvinfo : EIATTR_EXIT_INSTR_OFFSETS
	.align		4
        /*01c4*/ 	.byte	0x04, 0x1c
        /*01c6*/ 	.short	(.L_37 - .L_36)


	//   ....[0]....
.L_36:
        /*01c8*/ 	.word	0x00000630


	//   ....[1]....
        /*01cc*/ 	.word	0x00000f00


	//   ....[2]....
        /*01d0*/ 	.word	0x00007010


	//   ....[3]....
        /*01d4*/ 	.word	0x00007640


	//   ....[4]....
        /*01d8*/ 	.word	0x000084d0


	//----- nvinfo : EIATTR_MAX_THREADS
	.align		4
.L_37:
        /*01dc*/ 	.byte	0x04, 0x05
        /*01de*/ 	.short	(.L_39 - .L_38)
.L_38:
        /*01e0*/ 	.word	0x00000180
        /*01e4*/ 	.word	0x00000001
        /*01e8*/ 	.word	0x00000001


	//----- nvinfo : EIATTR_CRS_STACK_SIZE
	.align		4
.L_39:
        /*01ec*/ 	.byte	0x04, 0x1e
        /*01ee*/ 	.short	(.L_41 - .L_40)
.L_40:
        /*01f0*/ 	.word	0x00000000


	//----- nvinfo : EIATTR_CBANK_PARAM_SIZE
	.align		4
.L_41:
        /*01f4*/ 	.byte	0x03, 0x19
        /*01f6*/ 	.short	0x0470


	//----- nvinfo : EIATTR_PARAM_CBANK
	.align		4
        /*01f8*/ 	.byte	0x04, 0x0a
        /*01fa*/ 	.short	(.L_43 - .L_42)
	.align		4
.L_42:
        /*01fc*/ 	.word	index@(.nv.constant0._ZN7cutlass13device_kernelINS_4gemm6kernel13GemmUniversalIN4cute5tupleIJiiiiEEENS1_10collective13CollectiveMmaINS1_34MainloopSm90TmaGmmaWarpSpecializedILi2ENS5_IJNS4_1CILi1EEESB_SB_EEENS1_35KernelTmaWarpSpecializedCooperativeEEENS5_IJNSA_ILi256EEENSA_ILi64EEENSA_ILi32EEEEEENS_10bfloat16_tENS5_IJlSB_lEEESJ_SK_NS4_8TiledMMAINS4_8MMA_AtomIJNS4_4SM904GMMA27MMA_64x64x16_F32BF16BF16_SSILNSO_5MajorE0ELSQ_0ELNSO_7ScaleInE1ELSR_1EEEEEENS4_6LayoutINS5_IJNSA_ILi2EEESB_SB_EEENS5_IJSB_NSA_ILi0EEESX_EEEEENS5_IJNS4_10UnderscoreES10_S10_EEEEENS4_13SM90_TMA_LOADENS4_14ComposedLayoutINS4_7SwizzleILi2ELi4ELi3EEENS4_18smem_ptr_flag_bitsILi16EEENSU_INS5_IJNSA_ILi8EEESH_EEENS5_IJSH_SB_EEEEEEEvNS4_8identityES13_S1D_vS1E_EENS_8epilogue10collective6detail29Sm90TmaWarpSpecializedAdapterINS1H_15DefaultEpilogueISJ_SK_SK_NS1G_6thread17LinearCombinationISJ_Li1EffLNS1L_9ScaleType4KindE0ELNS_15FloatRoundStyleE2ESJ_EENS1_15EpilogueDefaultEEEEEvvEEEEvNT_6ParamsE)
        /*0200*/ 	.short	0x0210
        /*0202*/ 	.short	0x0470


	//----- nvinfo : EIATTR_SW_WAR
	.align		4
.L_43:
        /*0204*/ 	.byte	0x04, 0x36
        /*0206*/ 	.short	(.L_45 - .L_44)
.L_44:
        /*0208*/ 	.word	0x00000008
.L_45:


//--------------------- .nv.callgraph             --------------------------
	.section	.nv.callgraph,"",@"SHT_CUDA_CALLGRAPH"
	.align	4
	.sectionentsize	8
	.align		4
        /*0000*/ 	.word	0x00000000
	.align		4
        /*0004*/ 	.word	0xffffffff
	.align		4
        /*0008*/ 	.word	index@(_ZN7cutlass13device_kernelINS_4gemm6kernel13GemmUniversalIN4cute5tupleIJiiiiEEENS1_10collective13CollectiveMmaINS1_34MainloopSm90TmaGmmaWarpSpecializedILi2ENS5_IJNS4_1CILi1EEESB_SB_EEENS1_35KernelTmaWarpSpecializedCooperativeEEENS5_IJNSA_ILi256EEENSA_ILi64EEENSA_ILi32EEEEEENS_10bfloat16_tENS5_IJlSB_lEEESJ_SK_NS4_8TiledMMAINS4_8MMA_AtomIJNS4_4SM904GMMA27MMA_64x64x16_F32BF16BF16_SSILNSO_5MajorE0ELSQ_0ELNSO_7ScaleInE1ELSR_1EEEEEENS4_6LayoutINS5_IJNSA_ILi2EEESB_SB_EEENS5_IJSB_NSA_ILi0EEESX_EEEEENS5_IJNS4_10UnderscoreES10_S10_EEEEENS4_13SM90_TMA_LOADENS4_14ComposedLayoutINS4_7SwizzleILi2ELi4ELi3EEENS4_18smem_ptr_flag_bitsILi16EEENSU_INS5_IJNSA_ILi8EEESH_EEENS5_IJSH_SB_EEEEEEEvNS4_8identityES13_S1D_vS1E_EENS_8epilogue10collective6detail29Sm90TmaWarpSpecializedAdapterINS1H_15DefaultEpilogueISJ_SK_SK_NS1G_6thread17LinearCombinationISJ_Li1EffLNS1L_9ScaleType4KindE0ELNS_15FloatRoundStyleE2ESJ_EENS1_15EpilogueDefaultEEEEEvvEEEEvNT_6ParamsE)
	.align		4
        /*000c*/ 	.word	index@(__assertfail)
	.align		4
        /*0010*/ 	.word	0x00000000
	.align		4
        /*0014*/ 	.word	0xfffffffe
	.align		4
        /*0018*/ 	.word	0x00000000
	.align		4
        /*001c*/ 	.word	0xfffffffd
	.align		4
        /*0020*/ 	.word	0x00000000
	.align		4
        /*0024*/ 	.word	0xfffffffc


//--------------------- .nv.constant4             --------------------------
	.section	.nv.constant4,"a",@progbits
	.align	8
	.align		8
.nv.constant4:
        /*0000*/ 	.dword	__assertfail
	.align		8
        /*0008*/ 	.dword	__unnamed_1
	.align		8
        /*0010*/ 	.dword	_ZN40_INTERNAL_65a1d33c_4_k_cu_bbeda2ab_277864cuda3std3__45__cpo5beginE
	.align		8
        /*0018*/ 	.dword	_ZN40_INTERNAL_65a1d33c_4_k_cu_bbeda2ab_277864cuda3std3__45__cpo3endE
	.align		8
        /*0020*/ 	.dword	_ZN40_INTERNAL_65a1d33c_4_k_cu_bbeda2ab_277864cuda3std3__45__cpo6cbeginE
	.align		8
        /*0028*/ 	.dword	_ZN40_INTERNAL_65a1d33c_4_k_cu_bbeda2ab_277864cuda3std3__45__cpo4cendE
	.align		8
        /*0030*/ 	.dword	_ZN40_INTERNAL_65a1d33c_4_k_cu_bbeda2ab_277864cuda3std3__442_GLOBAL__N__65a1d33c_4_k_cu_bbeda2ab_277866ignoreE
	.align		8
        /*0038*/ 	.dword	_ZN40_INTERNAL_65a1d33c_4_k_cu_bbeda2ab_277864cuda3std3__419piecewise_constructE
	.align		8
        /*0040*/ 	.dword	_ZN40_INTERNAL_65a1d33c_4_k_cu_bbeda2ab_277864cuda3std3__48in_placeE
	.align		8
        /*0048*/ 	.dword	_ZN40_INTERNAL_65a1d33c_4_k_cu_bbeda2ab_277864cuda3std6ranges3__45__cpo4swapE
	.align		8
        /*0050*/ 	.dword	_ZN40_INTERNAL_65a1d33c_4_k_cu_bbeda2ab_277864cuda3std6ranges3__45__cpo9iter_moveE
	.align		8
        /*0058*/ 	.dword	_ZN40_INTERNAL_65a1d33c_4_k_cu_bbeda2ab_277864cute7productE
	.align		8
        /*0060*/ 	.dword	_ZN40_INTERNAL_65a1d33c_4_k_cu_bbeda2ab_277864cute1_E
	.align		8
        /*0068*/ 	.dword	$str$22
	.align		8
        /*0070*/ 	.dword	$str$23


//--------------------- .text._ZN7cutlass13device_kernelINS_4gemm6kernel13GemmUniversalIN4cute5tupleIJiiiiEEENS1_10collective13CollectiveMmaINS1_34MainloopSm90TmaGmmaWarpSpecializedILi2ENS5_IJNS4_1CILi1EEESB_SB_EEENS1_35KernelTmaWarpSpecializedCooperativeEEENS5_IJNSA_ILi256EEENSA_ILi64EEENSA_ILi32EEEEEENS_10bfloat16_tENS5_IJlSB_lEEESJ_SK_NS4_8TiledMMAINS4_8MMA_AtomIJNS4_4SM904GMMA27MMA_64x64x16_F32BF16BF16_SSILNSO_5MajorE0ELSQ_0ELNSO_7ScaleInE1ELSR_1EEEEEENS4_6LayoutINS5_IJNSA_ILi2EEESB_SB_EEENS5_IJSB_NSA_ILi0EEESX_EEEEENS5_IJNS4_10UnderscoreES10_S10_EEEEENS4_13SM90_TMA_LOADENS4_14ComposedLayoutINS4_7SwizzleILi2ELi4ELi3EEENS4_18smem_ptr_flag_bitsILi16EEENSU_INS5_IJNSA_ILi8EEESH_EEENS5_IJSH_SB_EEEEEEEvNS4_8identityES13_S1D_vS1E_EENS_8epilogue10collective6detail29Sm90TmaWarpSpecializedAdapterINS1H_15DefaultEpilogueISJ_SK_SK_NS1G_6thread17LinearCombinationISJ_Li1EffLNS1L_9ScaleType4KindE0ELNS_15FloatRoundStyleE2ESJ_EENS1_15EpilogueDefaultEEEEEvvEEEEvNT_6ParamsE --------------------------
	.section	.text._ZN7cutlass13device_kernelINS_4gemm6kernel13GemmUniversalIN4cute5tupleIJiiiiEEENS1_10collective13CollectiveMmaINS1_34MainloopSm90TmaGmmaWarpSpecializedILi2ENS5_IJNS4_1CILi1EEESB_SB_EEENS1_35KernelTmaWarpSpecializedCooperativeEEENS5_IJNSA_ILi256EEENSA_ILi64EEENSA_ILi32EEEEEENS_10bfloat16_tENS5_IJlSB_lEEESJ_SK_NS4_8TiledMMAINS4_8MMA_AtomIJNS4_4SM904GMMA27MMA_64x64x16_F32BF16BF16_SSILNSO_5MajorE0ELSQ_0ELNSO_7ScaleInE1ELSR_1EEEEEENS4_6LayoutINS5_IJNSA_ILi2EEESB_SB_EEENS5_IJSB_NSA_ILi0EEESX_EEEEENS5_IJNS4_10UnderscoreES10_S10_EEEEENS4_13SM90_TMA_LOADENS4_14ComposedLayoutINS4_7SwizzleILi2ELi4ELi3EEENS4_18smem_ptr_flag_bitsILi16EEENSU_INS5_IJNSA_ILi8EEESH_EEENS5_IJSH_SB_EEEEEEEvNS4_8identityES13_S1D_vS1E_EENS_8epilogue10collective6detail29Sm90TmaWarpSpecializedAdapterINS1H_15DefaultEpilogueISJ_SK_SK_NS1G_6thread17LinearCombinationISJ_Li1EffLNS1L_9ScaleType4KindE0ELNS_15FloatRoundStyleE2ESJ_EENS1_15EpilogueDefaultEEEEEvvEEEEvNT_6ParamsE,"ax",@progbits
	.align	128
.text._ZN7cutlass13device_kernelINS_4gemm6kernel13GemmUniversalIN4cute5tupleIJiiiiEEENS1_10collective13CollectiveMmaINS1_34MainloopSm90TmaGmmaWarpSpecializedILi2ENS5_IJNS4_1CILi1EEESB_SB_EEENS1_35KernelTmaWarpSpecializedCooperativeEEENS5_IJNSA_ILi256EEENSA_ILi64EEENSA_ILi32EEEEEENS_10bfloat16_tENS5_IJlSB_lEEESJ_SK_NS4_8TiledMMAINS4_8MMA_AtomIJNS4_4SM904GMMA27MMA_64x64x16_F32BF16BF16_SSILNSO_5MajorE0ELSQ_0ELNSO_7ScaleInE1ELSR_1EEEEEENS4_6LayoutINS5_IJNSA_ILi2EEESB_SB_EEENS5_IJSB_NSA_ILi0EEESX_EEEEENS5_IJNS4_10UnderscoreES10_S10_EEEEENS4_13SM90_TMA_LOADENS4_14ComposedLayoutINS4_7SwizzleILi2ELi4ELi3EEENS4_18smem_ptr_flag_bitsILi16EEENSU_INS5_IJNSA_ILi8EEESH_EEENS5_IJSH_SB_EEEEEEEvNS4_8identityES13_S1D_vS1E_EENS_8epilogue10collective6detail29Sm90TmaWarpSpecializedAdapterINS1H_15DefaultEpilogueISJ_SK_SK_NS1G_6thread17LinearCombinationISJ_Li1EffLNS1L_9ScaleType4KindE0ELNS_15FloatRoundStyleE2ESJ_EENS1_15EpilogueDefaultEEEEEvvEEEEvNT_6ParamsE:
        .type           _ZN7cutlass13device_kernelINS_4gemm6kernel13GemmUniversalIN4cute5tupleIJiiiiEEENS1_10collective13CollectiveMmaINS1_34MainloopSm90TmaGmmaWarpSpecializedILi2ENS5_IJNS4_1CILi1EEESB_SB_EEENS1_35KernelTmaWarpSpecializedCooperativeEEENS5_IJNSA_ILi256EEENSA_ILi64EEENSA_ILi32EEEEEENS_10bfloat16_tENS5_IJlSB_lEEESJ_SK_NS4_8TiledMMAINS4_8MMA_AtomIJNS4_4SM904GMMA27MMA_64x64x16_F32BF16BF16_SSILNSO_5MajorE0ELSQ_0ELNSO_7ScaleInE1ELSR_1EEEEEENS4_6LayoutINS5_IJNSA_ILi2EEESB_SB_EEENS5_IJSB_NSA_ILi0EEESX_EEEEENS5_IJNS4_10UnderscoreES10_S10_EEEEENS4_13SM90_TMA_LOADENS4_14ComposedLayoutINS4_7SwizzleILi2ELi4ELi3EEENS4_18smem_ptr_flag_bitsILi16EEENSU_INS5_IJNSA_ILi8EEESH_EEENS5_IJSH_SB_EEEEEEEvNS4_8identityES13_S1D_vS1E_EENS_8epilogue10collective6detail29Sm90TmaWarpSpecializedAdapterINS1H_15DefaultEpilogueISJ_SK_SK_NS1G_6thread17LinearCombinationISJ_Li1EffLNS1L_9ScaleType4KindE0ELNS_15FloatRoundStyleE2ESJ_EENS1_15EpilogueDefaultEEEEEvvEEEEvNT_6ParamsE,@function
        .size           _ZN7cutlass13device_kernelINS_4gemm6kernel13GemmUniversalIN4cute5tupleIJiiiiEEENS1_10collective13CollectiveMmaINS1_34MainloopSm90TmaGmmaWarpSpecializedILi2ENS5_IJNS4_1CILi1EEESB_SB_EEENS1_35KernelTmaWarpSpecializedCooperativeEEENS5_IJNSA_ILi256EEENSA_ILi64EEENSA_ILi32EEEEEENS_10bfloat16_tENS5_IJlSB_lEEESJ_SK_NS4_8TiledMMAINS4_8MMA_AtomIJNS4_4SM904GMMA27MMA_64x64x16_F32BF16BF16_SSILNSO_5MajorE0ELSQ_0ELNSO_7ScaleInE1ELSR_1EEEEEENS4_6LayoutINS5_IJNSA_ILi2EEESB_SB_EEENS5_IJSB_NSA_ILi0EEESX_EEEEENS5_IJNS4_10UnderscoreES10_S10_EEEEENS4_13SM90_TMA_LOADENS4_14ComposedLayoutINS4_7SwizzleILi2ELi4ELi3EEENS4_18smem_ptr_flag_bitsILi16EEENSU_INS5_IJNSA_ILi8EEESH_EEENS5_IJSH_SB_EEEEEEEvNS4_8identityES13_S1D_vS1E_EENS_8epilogue10collective6detail29Sm90TmaWarpSpecializedAdapterINS1H_15DefaultEpilogueISJ_SK_SK_NS1G_6thread17LinearCombinationISJ_Li1EffLNS1L_9ScaleType4KindE0ELNS_15FloatRoundStyleE2ESJ_EENS1_15EpilogueDefaultEEEEEvvEEEEvNT_6ParamsE,(.L_x_188 - _ZN7cutlass13device_kernelINS_4gemm6kernel13GemmUniversalIN4cute5tupleIJiiiiEEENS1_10collective13CollectiveMmaINS1_34MainloopSm90TmaGmmaWarpSpecializedILi2ENS5_IJNS4_1CILi1EEESB_SB_EEENS1_35KernelTmaWarpSpecializedCooperativeEEENS5_IJNSA_ILi256EEENSA_ILi64EEENSA_ILi32EEEEEENS_10bfloat16_tENS5_IJlSB_lEEESJ_SK_NS4_8TiledMMAINS4_8MMA_AtomIJNS4_4SM904GMMA27MMA_64x64x16_F32BF16BF16_SSILNSO_5MajorE0ELSQ_0ELNSO_7ScaleInE1ELSR_1EEEEEENS4_6LayoutINS5_IJNSA_ILi2EEESB_SB_EEENS5_IJSB_NSA_ILi0EEESX_EEEEENS5_IJNS4_10UnderscoreES10_S10_EEEEENS4_13SM90_TMA_LOADENS4_14ComposedLayoutINS4_7SwizzleILi2ELi4ELi3EEENS4_18smem_ptr_flag_bitsILi16EEENSU_INS5_IJNSA_ILi8EEESH_EEENS5_IJSH_SB_EEEEEEEvNS4_8identityES13_S1D_vS1E_EENS_8epilogue10collective6detail29Sm90TmaWarpSpecializedAdapterINS1H_15DefaultEpilogueISJ_SK_SK_NS1G_6thread17LinearCombinationISJ_Li1EffLNS1L_9ScaleType4KindE0ELNS_15FloatRoundStyleE2ESJ_EENS1_15EpilogueDefaultEEEEEvvEEEEvNT_6ParamsE)
        .other          _ZN7cutlass13device_kernelINS_4gemm6kernel13GemmUniversalIN4cute5tupleIJiiiiEEENS1_10collective13CollectiveMmaINS1_34MainloopSm90TmaGmmaWarpSpecializedILi2ENS5_IJNS4_1CILi1EEESB_SB_EEENS1_35KernelTmaWarpSpecializedCooperativeEEENS5_IJNSA_ILi256EEENSA_ILi64EEENSA_ILi32EEEEEENS_10bfloat16_tENS5_IJlSB_lEEESJ_SK_NS4_8TiledMMAINS4_8MMA_AtomIJNS4_4SM904GMMA27MMA_64x64x16_F32BF16BF16_SSILNSO_5MajorE0ELSQ_0ELNSO_7ScaleInE1ELSR_1EEEEEENS4_6LayoutINS5_IJNSA_ILi2EEESB_SB_EEENS5_IJSB_NSA_ILi0EEESX_EEEEENS5_IJNS4_10UnderscoreES10_S10_EEEEENS4_13SM90_TMA_LOADENS4_14ComposedLayoutINS4_7SwizzleILi2ELi4ELi3EEENS4_18smem_ptr_flag_bitsILi16EEENSU_INS5_IJNSA_ILi8EEESH_EEENS5_IJSH_SB_EEEEEEEvNS4_8identityES13_S1D_vS1E_EENS_8epilogue10collective6detail29Sm90TmaWarpSpecializedAdapterINS1H_15DefaultEpilogueISJ_SK_SK_NS1G_6thread17LinearCombinationISJ_Li1EffLNS1L_9ScaleType4KindE0ELNS_15FloatRoundStyleE2ESJ_EENS1_15EpilogueDefaultEEEEEvvEEEEvNT_6ParamsE,@"STO_CUDA_ENTRY STV_DEFAULT"
_ZN7cutlass13device_kernelINS_4gemm6kernel13GemmUniversalIN4cute5tupleIJiiiiEEENS1_10collective13CollectiveMmaINS1_34MainloopSm90TmaGmmaWarpSpecializedILi2ENS5_IJNS4_1CILi1EEESB_SB_EEENS1_35KernelTmaWarpSpecializedCooperativeEEENS5_IJNSA_ILi256EEENSA_ILi64EEENSA_ILi32EEEEEENS_10bfloat16_tENS5_IJlSB_lEEESJ_SK_NS4_8TiledMMAINS4_8MMA_AtomIJNS4_4SM904GMMA27MMA_64x64x16_F32BF16BF16_SSILNSO_5MajorE0ELSQ_0ELNSO_7ScaleInE1ELSR_1EEEEEENS4_6LayoutINS5_IJNSA_ILi2EEESB_SB_EEENS5_IJSB_NSA_ILi0EEESX_EEEEENS5_IJNS4_10UnderscoreES10_S10_EEEEENS4_13SM90_TMA_LOADENS4_14ComposedLayoutINS4_7SwizzleILi2ELi4ELi3EEENS4_18smem_ptr_flag_bitsILi16EEENSU_INS5_IJNSA_ILi8EEESH_EEENS5_IJSH_SB_EEEEEEEvNS4_8identityES13_S1D_vS1E_EENS_8epilogue10collective6detail29Sm90TmaWarpSpecializedAdapterINS1H_15DefaultEpilogueISJ_SK_SK_NS1G_6thread17LinearCombinationISJ_Li1EffLNS1L_9ScaleType4KindE0ELNS_15FloatRoundStyleE2ESJ_EENS1_15EpilogueDefaultEEEEEvvEEEEvNT_6ParamsE:
[----:B------:R-:W0:Y:S01]  /*0000*/  LDC R1, c[0x0][0x28] ;  /* 0x00000a00ff017b82 */ /* 0x000e220000000800 */
[----:B------:R-:W1:Y:S01]  /*0010*/  S2R R4, SR_TID.X ;  /* 0x0000000000047919 */ /* 0x000e620000002100 */
[----:B------:R-:W-:Y:S01]  /*0020*/  ELECT P0, URZ, PT ;  /* 0x00000000003f782f */ /* 0x000fe20003800000 */
[----:B------:R-:W-:Y:S01]  /*0030*/  BSSY B0, `(.L_x_0) ;  /* 0x000000f000007945 */ /* 0x000fe20003800000 */
[--C-:B-1----:R-:W-:Y:S02]  /*0040*/  SHF.R.U32.HI R0, RZ, 0x5, R4.reuse ;  /* 0x00000005ff007819 */ /* 0x102fe40000011604 */
[----:B------:R-:W-:-:S03]  /*0050*/  SHF.R.U32.HI R14, RZ, 0x7, R4 ;  /* 0x00000007ff0e7819 */ /* 0x000fc60000011604 */
[----:B------:R-:W1:Y:S04]  /*0060*/  SHFL.IDX PT, R5, R0, RZ, 0x1f ;  /* 0x00001fff00057589 */ /* 0x000e6800000e0000 */
[----:B------:R2:W3:Y:S01]  /*0070*/  SHFL.IDX PT, R10, R14, RZ, 0x1f ;  /* 0x00001fff0e0a7589 */ /* 0x0004e200000e0000 */
[----:B-1----:R-:W-:-:S13]  /*0080*/  ISETP.NE.OR P0, PT, R5, RZ, !P0 ;  /* 0x000000ff0500720c */ /* 0x002fda0004705670 */
[----:B0-23--:R-:W-:Y:S05]  /*0090*/  @P0 BRA `(.L_x_1) ;  /* 0x0000000000200947 */ /* 0x00dfea0003800000 */
[----:B------:R-:W-:Y:S02]  /*00a0*/  ULDC.64 UR4, c[0x0][0x198] ;  /* 0x0000660000047ab9 */ /* 0x000fe40000000a00 */
[----:B------:R-:W-:Y:S02]  /*00b0*/  UIADD3 UR6, UP0, UR4, 0xf0, URZ ;  /* 0x000000f004067890 */ /* 0x000fe4000ff1e03f */
[----:B------:R-:W-:Y:S02]  /*00c0*/  UIADD3 UR4, UP1, UR4, 0x1f0, URZ ;  /* 0x000001f004047890 */ /* 0x000fe4000ff3e03f */
[----:B------:R-:W-:Y:S02]  /*00d0*/  UIADD3.X UR7, URZ, UR5, URZ, UP0, !UPT ;  /* 0x000000053f077290 */ /* 0x000fe400087fe43f */
[----:B------:R-:W-:-:S07]  /*00e0*/  UIADD3.X UR5, URZ, UR5, URZ, UP1, !UPT ;  /* 0x000000053f057290 */ /* 0x000fce0008ffe43f */
[----:B------:R0:W-:Y:S02]  /*00f0*/  UTMACCTL.PF [UR6] ;  /* 0x00000000060079b9 */ /* 0x0001e40008040000 */
[----:B------:R0:W-:Y:S02]  /*0100*/  UTMACCTL.PF [UR4] ;  /* 0x00000000040079b9 */ /* 0x0001e40008040000 */
[----:B0-----:R-:W-:Y:S01]  /*0110*/  NOP ;  /* 0x0000000000007918 */ /* 0x001fe20000000000 */
.L_x_1:
[----:B------:R-:W-:Y:S05]  /*0120*/  BSYNC B0 ;  /* 0x0000000000007941 */ /* 0x000fea0003800000 */
.L_x_0:
[----:B------:R-:W0:Y:S02]  /*0130*/  SHFL.IDX PT, R2, R0, RZ, 0x1f ;  /* 0x00001fff00027589 */ /* 0x000e2400000e0000 */
[----:B0-----:R-:W-:-:S13]  /*0140*/  ISETP.NE.AND P0, PT, R2, RZ, PT ;  /* 0x000000ff0200720c */ /* 0x001fda0003f05270 */
[----:B------:R-:W-:Y:S05]  /*0150*/  @P0 BRA `(.L_x_2) ;  /* 0x0000000000480947 */ /* 0x000fea0003800000 */
[----:B------:R-:W0:Y:S01]  /*0160*/  S2UR UR8, SR_CgaCtaId ;  /* 0x00000000000879c3 */ /* 0x000e220000008800 */
[----:B------:R-:W-:Y:S01]  /*0170*/  UMOV UR4, 0x400 ;  /* 0x0000040000047882 */ /* 0x000fe20000000000 */
[----:B------:R-:W-:Y:S01]  /*0180*/  UMOV UR5, 0x1 ;  /* 0x0000000100057882 */ /* 0x000fe20000000000 */
[----:B------:R-:W-:Y:S01]  /*0190*/  UMOV UR6, 0x100 ;  /* 0x0000010000067882 */ /* 0x000fe20000000000 */
[----:B------:R-:W-:Y:S01]  /*01a0*/  ELECT P0, URZ, PT ;  /* 0x00000000003f782f */ /* 0x000fe20003800000 */
[----:B------:R-:W-:-:S04]  /*01b0*/  UIADD3 UR6, -UR6, 0x100000, URZ ;  /* 0x0010000006067890 */ /* 0x000fc8000fffe13f */
[----:B------:R-:W-:Y:S02]  /*01c0*/  USHF.L.U32 UR7, UR6, 0xb, URZ ;  /* 0x0000000b06077899 */ /* 0x000fe4000800063f */
[----:B------:R-:W-:Y:S02]  /*01d0*/  USHF.L.U32 UR6, UR6, 0x1, URZ ;  /* 0x0000000106067899 */ /* 0x000fe4000800063f */
[----:B0-----:R-:W-:Y:S02]  /*01e0*/  ULEA UR8, UR8, UR4, 0x18 ;  /* 0x0000000408087291 */ /* 0x001fe4000f8ec03f */
[----:B------:R-:W-:-:S04]  /*01f0*/  UIADD3 UR4, -UR5, 0x100000, URZ ;  /* 0x0010000005047890 */ /* 0x000fc8000fffe13f */
[----:B------:R-:W-:Y:S02]  /*0200*/  USHF.L.U32 UR5, UR4, 0xb, URZ ;  /* 0x0000000b04057899 */ /* 0x000fe4000800063f */
[----:B------:R-:W-:Y:S01]  /*0210*/  USHF.L.U32 UR4, UR4, 0x1, URZ ;  /* 0x0000000104047899 */ /* 0x000fe2000800063f */
[----:B------:R-:W0:Y:S11]  /*0220*/  FENCE.VIEW.ASYNC.S ;  /* 0x00000000000073c6 */ /* 0x000e360000000000 */
[----:B0-----:R0:W1:Y:S01]  /*0230*/  SYNCS.EXCH.64 URZ, [UR8], UR4 ;  /* 0x00000004083f75b2 */ /* 0x0010620008000100 */
[----:B------:R0:W2:Y:S01]  /*0240*/  SYNCS.EXCH.64 URZ, [UR8+0x10], UR6 ;  /* 0x00001006083f75b2 */ /* 0x0000a20008000100 */
[----:B------:R0:W3:Y:S01]  /*0250*/  SYNCS.EXCH.64 URZ, [UR8+0x8], UR4 ;  /* 0x00000804083f75b2 */ /* 0x0000e20008000100 */
[----:B------:R0:W4:Y:S01]  /*0260*/  SYNCS.EXCH.64 URZ, [UR8+0x18], UR6 ;  /* 0x00001806083f75b2 */ /* 0x0001220008000100 */
[----:B------:R-:W-:Y:S01]  /*0270*/  NOP ;  /* 0x0000000000007918 */ /* 0x000fe20000000000 */
.L_x_2:
[----:B------:R-:W5:Y:S01]  /*0280*/  SHFL.IDX PT, R0, R0, RZ, 0x1f ;  /* 0x00001fff00007589 */ /* 0x000f6200000e0000 */
[----:B------:R-:W-:Y:S01]  /*0290*/  ELECT P0, URZ, PT ;  /* 0x00000000003f782f */ /* 0x000fe20003800000 */
[----:B------:R-:W1:Y:S01]  /*02a0*/  LDC R2, c[0x0][0x65c] ;  /* 0x00019700ff027b82 */ /* 0x000e620000000800 */
[----:B0-----:R-:W-:Y:S01]  /*02b0*/  UMOV UR4, 0x20 ;  /* 0x0000002000047882 */ /* 0x001fe20000000000 */
[----:B------:R-:W0:Y:S01]  /*02c0*/  S2R R3, SR_CTAID.Y ;  /* 0x0000000000037919 */ /* 0x000e220000002600 */
[----:B------:R-:W-:Y:S01]  /*02d0*/  NOP ;  /* 0x0000000000007918 */ /* 0x000fe20000000000 */
[----:B------:R-:W-:Y:S01]  /*02e0*/  ISETP.NE.AND P2, PT, R10, RZ, PT ;  /* 0x000000ff0a00720c */ /* 0x000fe20003f45270 */
[----:B------:R-:W-:Y:S01]  /*02f0*/  NOP ;  /* 0x0000000000007918 */ /* 0x000fe20000000000 */
[----:B------:R-:W2:Y:S01]  /*0300*/  S2R R6, SR_CTAID.X ;  /* 0x0000000000067919 */ /* 0x000ea20000002500 */
[----:B------:R-:W-:Y:S02]  /*0310*/  LOP3.LUT R7, R7, 0xfffff7ff, RZ, 0xc0, !PT ;  /* 0xfffff7ff07077812 */ /* 0x000fe400078ec0ff */
[----:B-----5:R-:W-:-:S02]  /*0320*/  ISETP.NE.OR P0, PT, R0, RZ, !P0 ;  /* 0x000000ff0000720c */ /* 0x020fc40004705670 */
[----:B-1----:R-:W-:Y:S02]  /*0330*/  ISETP.NE.AND P3, PT, R2, 0x1, PT ;  /* 0x000000010200780c */ /* 0x002fe40003f65270 */
[----:B------:R-:W-:-:S04]  /*0340*/  SHF.R.S32.HI R0, RZ, 0x1f, R5 ;  /* 0x0000001fff007819 */ /* 0x000fc80000011405 */
[----:B------:R-:W-:-:S04]  /*0350*/  LEA.HI R0, R0, R5, RZ, 0x2 ;  /* 0x0000000500007211 */ /* 0x000fc800078f10ff */
[----:B------:R-:W-:Y:S01]  /*0360*/  LOP3.LUT R0, R0, 0xfffffffc, RZ, 0xc0, !PT ;  /* 0xfffffffc00007812 */ /* 0x000fe200078ec0ff */
[----:B------:R-:W-:Y:S01]  /*0370*/  VOTEU.ALL UP0, P0 ;  /* 0x00000000003f7886 */ /* 0x000fe20000000000 */
[----:B------:R-:W-:Y:S01]  /*0380*/  VOTEU.ALL UP1, P0 ;  /* 0x00000000003f7886 */ /* 0x000fe20000020000 */
[----:B------:R-:W2:Y:S01]  /*0390*/  @P3 LDC R17, c[0x0][0x10] ;  /* 0x00000400ff113b82 */ /* 0x000ea20000000800 */
[----:B------:R-:W-:Y:S01]  /*03a0*/  @P3 LOP3.LUT R7, R7, 0x800, RZ, 0xfc, !PT ;  /* 0x0000080007073812 */ /* 0x000fe200078efcff */
[----:B------:R-:W-:Y:S01]  /*03b0*/  IMAD.IADD R0, R5, 0x1, -R0 ;  /* 0x0000000105007824 */ /* 0x000fe200078e0a00 */
[----:B------:R-:W-:Y:S01]  /*03c0*/  @!UP0 UMOV UR6, 0x400 ;  /* 0x0000040000068882 */ /* 0x000fe20000000000 */
[----:B------:R-:W-:-:S04]  /*03d0*/  @!UP0 UIADD3 UR4, -UR4, 0x100000, URZ ;  /* 0x0010000004048890 */ /* 0x000fc8000fffe13f */
[----:B------:R-:W-:Y:S02]  /*03e0*/  @!UP0 USHF.L.U32 UR5, UR4, 0xb, URZ ;  /* 0x0000000b04058899 */ /* 0x000fe4000800063f */
[----:B------:R-:W-:Y:S01]  /*03f0*/  @!UP0 USHF.L.U32 UR4, UR4, 0x1, URZ ;  /* 0x0000000104048899 */ /* 0x000fe2000800063f */
[----:B0-----:R-:W-:Y:S01]  /*0400*/  @P3 IMAD.MOV.U32 R8, RZ, RZ, R3 ;  /* 0x000000ffff083224 */ /* 0x001fe200078e0003 */
[----:B------:R-:W-:Y:S01]  /*0410*/  ISETP.NE.AND P1, PT, R0, 0x3, PT ;  /* 0x000000030000780c */ /* 0x000fe20003f25270 */
[----:B------:R-:W0:Y:S01]  /*0420*/  @!UP0 S2UR UR7, SR_CgaCtaId ;  /* 0x00000000000789c3 */ /* 0x000e220000008800 */
[----:B------:R-:W-:Y:S02]  /*0430*/  @P3 IMAD.MOV.U32 R9, RZ, RZ, RZ ;  /* 0x000000ffff093224 */ /* 0x000fe400078e00ff */
[----:B------:R-:W-:Y:S02]  /*0440*/  IMAD.MOV.U32 R7, RZ, RZ, RZ ;  /* 0x000000ffff077224 */ /* 0x000fe400078e00ff */
[----:B------:R-:W-:-:S03]  /*0450*/  @P3 IMAD.MOV.U32 R5, RZ, RZ, RZ ;  /* 0x000000ffff053224 */ /* 0x000fc600078e00ff */
[----:B------:R-:W1:Y:S01]  /*0460*/  @!P3 LDC R11, c[0x0][0xc] ;  /* 0x00000300ff0bbb82 */ /* 0x000e620000000800 */
[----:B--2---:R-:W-:-:S04]  /*0470*/  @P3 IMAD.WIDE.U32 R16, R6, R17, R8 ;  /* 0x0000001106103225 */ /* 0x004fc800078e0008 */
[----:B------:R-:W-:Y:S01]  /*0480*/  @P3 IMAD.IADD R17, R17, 0x1, R5 ;  /* 0x0000000111113824 */ /* 0x000fe200078e0205 */
[----:B------:R-:W-:Y:S01]  /*0490*/  LOP3.LUT R5, R4, 0x7f, RZ, 0xc0, !PT ;  /* 0x0000007f04057812 */ /* 0x000fe200078ec0ff */
[----:B0-----:R-:W-:Y:S01]  /*04a0*/  @!UP0 ULEA UR8, UR7, UR6, 0x18 ;  /* 0x0000000607088291 */ /* 0x001fe2000f8ec03f */
[----:B------:R-:W-:Y:S02]  /*04b0*/  VOTEU.ALL UP0, P0 ;  /* 0x00000000003f7886 */ /* 0x000fe40000000000 */
[----:B------:R-:W-:Y:S01]  /*04c0*/  ULDC UR6, c[0x0][0xc] ;  /* 0x0000030000067ab9 */ /* 0x000fe20000000800 */
[----:B------:R-:W-:Y:S01]  /*04d0*/  ISETP.EQ.OR P0, PT, R0, RZ, !P1 ;  /* 0x000000ff0000720c */ /* 0x000fe20004f02670 */
[----:B------:R-:W-:-:S03]  /*04e0*/  ULDC UR7, c[0x0][0x10] ;  /* 0x0000040000077ab9 */ /* 0x000fc60000000800 */
[C---:B------:R-:W-:Y:S01]  /*04f0*/  ISETP.EQ.AND P0, PT, R10.reuse, RZ, P0 ;  /* 0x000000ff0a00720c */ /* 0x040fe20000702270 */
[----:B------:R-:W-:Y:S02]  /*0500*/  VIADD R10, R10, 0xffffffff ;  /* 0xffffffff0a0a7836 */ /* 0x000fe40000000000 */
[----:B-1----:R-:W-:Y:S01]  /*0510*/  @!P3 IMAD.WIDE.U32 R8, R11, R3, R6 ;  /* 0x000000030b08b225 */ /* 0x002fe200078e0006 */
[----:B------:R-:W0:Y:S02]  /*0520*/  FENCE.VIEW.ASYNC.S ;  /* 0x00000000000073c6 */ /* 0x000e240000000000 */
[----:B0-----:R-:W3:Y:S01]  /*0530*/  @!UP0 SYNCS.EXCH.64 URZ, [UR8+0x30], UR4 ;  /* 0x00003004083f85b2 */ /* 0x001ee20008000100 */
[----:B------:R-:W-:Y:S02]  /*0540*/  SEL R18, RZ, 0x1, !P0 ;  /* 0x00000001ff127807 */ /* 0x000fe40004000000 */
[----:B------:R-:W-:Y:S01]  /*0550*/  ISETP.GE.U32.AND P1, PT, R10, 0x2, PT ;  /* 0x000000020a00780c */ /* 0x000fe20003f26070 */
[----:B------:R-:W-:-:S02]  /*0560*/  @!P3 IMAD.MOV.U32 R16, RZ, RZ, R8 ;  /* 0x000000ffff10b224 */ /* 0x000fc400078e0008 */
[----:B------:R-:W-:Y:S01]  /*0570*/  @!P3 IMAD.MOV.U32 R17, RZ, RZ, R9 ;  /* 0x000000ffff11b224 */ /* 0x000fe200078e0009 */
[----:B------:R-:W-:Y:S01]  /*0580*/  SEL R18, R18, 0x2, P1 ;  /* 0x0000000212127807 */ /* 0x000fe20000800000 */
[----:B------:R0:W3:Y:S01]  /*0590*/  @!UP1 SYNCS.EXCH.64 URZ, [UR8+0x38], UR4 ;  /* 0x00003804083f95b2 */ /* 0x0000e20008000100 */
[----:B------:R-:W-:Y:S01]  /*05a0*/  NOP ;  /* 0x0000000000007918 */ /* 0x000fe20000000000 */
[----:B0-----:R-:W-:-:S03]  /*05b0*/  UIMAD.WIDE.U32 UR4, UR6, UR7, URZ ;  /* 0x00000007060472a5 */ /* 0x001fc6000f8e003f */
[----:B------:R-:W-:Y:S02]  /*05c0*/  ULDC UR6, c[0x0][0x14] ;  /* 0x0000050000067ab9 */ /* 0x000fe40000000800 */
[----:B------:R-:W-:Y:S02]  /*05d0*/  UIMAD.WIDE.U32 UR36, UR4, UR6, URZ ;  /* 0x00000006042472a5 */ /* 0x000fe4000f8e003f */
[----:B------:R-:W-:-:S04]  /*05e0*/  UIMAD UR42, UR5, UR6, URZ ;  /* 0x00000006052a72a4 */ /* 0x000fc8000f8e023f */
[----:B------:R-:W-:Y:S01]  /*05f0*/  UIADD3 UR42, UR37, UR42, URZ ;  /* 0x0000002a252a7290 */ /* 0x000fe2000fffe03f */
[----:B---34-:R-:W-:Y:S06]  /*0600*/  BAR.SYNC.DEFER_BLOCKING 0x0 ;  /* 0x0000000000007b1d */ /* 0x018fec0000010000 */
[----:B------:R-:W-:Y:S05]  /*0610*/  @!P2 BRA `(.L_x_3) ;  /* 0x000000680080a947 */ /* 0x000fea0003800000 */
[----:B------:R-:W-:-:S13]  /*0620*/  ISETP.GT.U32.AND P0, PT, R10, 0x1, PT ;  /* 0x000000010a00780c */ /* 0x000fda0003f04070 */
[----:B------:R-:W-:Y:S05]  /*0630*/  @P0 EXIT ;  /* 0x000000000000094d */ /* 0x000fea0003800000 */
[----:B------:R-:W-:Y:S01]  /*0640*/  ULDC.64 UR4, c[0x0][0x650] ;  /* 0x0001940000047ab9 */ /* 0x000fe20000000a00 */
[----:B------:R-:W-:Y:S01]  /*0650*/  PRMT R0, RZ, 0x7610, R0 ;  /* 0x00007610ff007816 */ /* 0x000fe20000000000 */
[----:B------:R-:W-:Y:S01]  /*0660*/  IMAD.MOV.U32 R107, RZ, RZ, -0x1 ;  /* 0xffffffffff6b7424 */ /* 0x000fe200078e00ff */
[----:B------:R-:W-:Y:S01]  /*0670*/  ISETP.GE.U32.AND P0, PT, R16, UR4, PT ;  /* 0x0000000410007c0c */ /* 0x000fe2000bf06070 */
[----:B------:R-:W-:Y:S02]  /*0680*/  IMAD.MOV.U32 R100, RZ, RZ, -0x1 ;  /* 0xffffffffff647424 */ /* 0x000fe400078e00ff */
[----:B------:R-:W-:Y:S01]  /*0690*/  IMAD.MOV.U32 R19, RZ, RZ, -0x1 ;  /* 0xffffffffff137424 */ /* 0x000fe200078e00ff */
[----:B------:R-:W-:-:S13]  /*06a0*/  ISETP.GE.U32.AND.EX P0, PT, R17, UR5, PT, P0 ;  /* 0x0000000511007c0c */ /* 0x000fda000bf06100 */
[----:B------:R-:W-:Y:S05]  /*06b0*/  @P0 BRA `(.L_x_4) ;  /* 0x0000000400580947 */ /* 0x000fea0003800000 */
[----:B------:R-:W0:Y:S01]  /*06c0*/  LDC.64 R20, c[0x0][0x628] ;  /* 0x00018a00ff147b82 */ /* 0x000e220000000a00 */
[----:B------:R-:W-:Y:S02]  /*06d0*/  IMAD.MOV.U32 R8, RZ, RZ, R16 ;  /* 0x000000ffff087224 */ /* 0x000fe400078e0010 */
[----:B------:R-:W-:-:S05]  /*06e0*/  IMAD.MOV.U32 R9, RZ, RZ, R17 ;  /* 0x000000ffff097224 */ /* 0x000fca00078e0011 */
[----:B------:R-:W1:Y:S08]  /*06f0*/  LDC R0, c[0x0][0x630] ;  /* 0x00018c00ff007b82 */ /* 0x000e700000000800 */
[----:B------:R-:W2:Y:S01]  /*0700*/  LDC.64 R22, c[0x0][0x620] ;  /* 0x00018800ff167b82 */ /* 0x000ea20000000a00 */
[----:B0-----:R-:W-:-:S04]  /*0710*/  ISETP.NE.U32.AND P0, PT, R20, RZ, PT ;  /* 0x000000ff1400720c */ /* 0x001fc80003f05070 */
[----:B------:R-:W-:-:S13]  /*0720*/  ISETP.NE.AND.EX P0, PT, R21, RZ, PT, P0 ;  /* 0x000000ff1500720c */ /* 0x000fda0003f05300 */
[----:B-12---:R-:W-:Y:S05]  /*0730*/  @!P0 BRA `(.L_x_5) ;  /* 0x0000000000288947 */ /* 0x006fea0003800000 */
[----:B------:R-:W0:Y:S02]  /*0740*/  LDC R13, c[0x0][0x634] ;  /* 0x00018d00ff0d7b82 */ /* 0x000e240000000800 */
[----:B0-----:R-:W-:-:S05]  /*0750*/  IADD3 R13, P0, R16, R13, RZ ;  /* 0x0000000d100d7210 */ /* 0x001fca0007f1e0ff */
[----:B------:R-:W-:-:S04]  /*0760*/  IMAD.X R15, RZ, RZ, R17, P0 ;  /* 0x000000ffff0f7224 */ /* 0x000fc800000e0611 */
[----:B------:R-:W-:-:S04]  /*0770*/  IMAD.WIDE.U32 R8, R15, R20, RZ ;  /* 0x000000140f087225 */ /* 0x000fc800078e00ff */
[----:B------:R-:W-:-:S04]  /*0780*/  IMAD.WIDE.U32 R10, P0, R13, R21, R8 ;  /* 0x000000150d0a7225 */ /* 0x000fc80007800008 */
[----:B------:R-:W-:-:S04]  /*0790*/  IMAD.WIDE.U32 R8, R13, R20, RZ ;  /* 0x000000140d087225 */ /* 0x000fc800078e00ff */
[----:B------:R-:W-:Y:S01]  /*07a0*/  IMAD.X R13, RZ, RZ, RZ, P0 ;  /* 0x000000ffff0d7224 */ /* 0x000fe200000e06ff */
[----:B------:R-:W-:Y:S01]  /*07b0*/  IADD3 RZ, P0, R9, R10, RZ ;  /* 0x0000000a09ff7210 */ /* 0x000fe20007f1e0ff */
[----:B------:R-:W-:-:S04]  /*07c0*/  IMAD.MOV.U32 R12, RZ, RZ, R11 ;  /* 0x000000ffff0c7224 */ /* 0x000fc800078e000b */
[----:B------:R-:W-:-:S08]  /*07d0*/  IMAD.WIDE.U32.X R8, R15, R21, R12, P0 ;  /* 0x000000150f087225 */ /* 0x000fd000000e040c */
.L_x_5:
[-CC-:B------:R-:W-:Y:S01]  /*07e0*/  SHF.R.U64 R25, R8, R0.reuse, R9.reuse ;  /* 0x0000000008197219 */ /* 0x180fe20000001209 */
[----:B------:R-:W0:Y:S01]  /*07f0*/  LDC R12, c[0x0][0x618] ;  /* 0x00018600ff0c7b82 */ /* 0x000e220000000800 */
[----:B------:R-:W-:Y:S01]  /*0800*/  SHF.R.U32.HI R7, RZ, R0, R9 ;  /* 0x00000000ff077219 */ /* 0x000fe20000011609 */
[----:B------:R-:W-:Y:S01]  /*0810*/  ULDC UR4, c[0x0][0x150] ;  /* 0x0000540000047ab9 */ /* 0x000fe20000000800 */
[----:B------:R-:W-:Y:S02]  /*0820*/  IADD3 R11, P0, RZ, -R25, RZ ;  /* 0x80000019ff0b7210 */ /* 0x000fe40007f1e0ff */
[----:B------:R-:W-:-:S03]  /*0830*/  I2FP.F32.U32 R0, R6 ;  /* 0x0000000600007245 */ /* 0x000fc60000201000 */
[----:B------:R-:W1:Y:S01]  /*0840*/  LDC.64 R30, c[0x0][0x640] ;  /* 0x00019000ff1e7b82 */ /* 0x000e620000000a00 */
[----:B------:R-:W-:Y:S02]  /*0850*/  IMAD.X R13, RZ, RZ, ~R7, P0 ;  /* 0x000000ffff0d7224 */ /* 0x000fe400000e0e07 */
[----:B------:R-:W-:Y:S01]  /*0860*/  FMUL R0, R0, UR4 ;  /* 0x0000000400007c20 */ /* 0x000fe20008400000 */
[----:B------:R-:W-:Y:S01]  /*0870*/  IMAD.WIDE.U32 R8, R11, R22, R16 ;  /* 0x000000160b087225 */ /* 0x000fe200078e0010 */
[----:B------:R-:W-:-:S03]  /*0880*/  ULDC UR4, c[0x0][0x154] ;  /* 0x0000550000047ab9 */ /* 0x000fc60000000800 */
[----:B------:R-:W-:Y:S01]  /*0890*/  IMAD R10, R13, R22, RZ ;  /* 0x000000160d0a7224 */ /* 0x000fe200078e02ff */
[----:B------:R-:W2:Y:S01]  /*08a0*/  LDC R7, c[0x0][0x144] ;  /* 0x00005100ff077b82 */ /* 0x000ea20000000800 */
[----:B------:R-:W3:Y:S02]  /*08b0*/  F2I.U32.TRUNC.NTZ R0, R0 ;  /* 0x0000000000007305 */ /* 0x000ee4000020f000 */
[----:B------:R-:W-:-:S04]  /*08c0*/  IMAD R11, R11, R23, R10 ;  /* 0x000000170b0b7224 */ /* 0x000fc800078e020a */
[----:B------:R-:W-:Y:S01]  /*08d0*/  IMAD.IADD R9, R9, 0x1, R11 ;  /* 0x0000000109097824 */ /* 0x000fe200078e020b */
[----:B------:R-:W4:Y:S01]  /*08e0*/  LDC R24, c[0x0][0x608] ;  /* 0x00018200ff187b82 */ /* 0x000f220000000800 */
[----:B------:R-:W-:-:S03]  /*08f0*/  IMAD.MOV.U32 R11, RZ, RZ, -0x1 ;  /* 0xffffffffff0b7424 */ /* 0x000fc600078e00ff */
[-CC-:B0-----:R-:W-:Y:S02]  /*0900*/  SHF.R.U64 R22, R8, R12.reuse, R9.reuse ;  /* 0x0000000c08167219 */ /* 0x181fe40000001209 */
[----:B------:R-:W-:Y:S02]  /*0910*/  I2FP.F32.U32 R8, R3 ;  /* 0x0000000300087245 */ /* 0x000fe40000201000 */
[----:B------:R-:W0:Y:S01]  /*0920*/  LDC R28, c[0x0][0x658] ;  /* 0x00019600ff1c7b82 */ /* 0x000e220000000800 */
[----:B-1----:R-:W-:Y:S01]  /*0930*/  ISETP.NE.U32.AND P0, PT, R30, RZ, PT ;  /* 0x000000ff1e00720c */ /* 0x002fe20003f05070 */
[----:B---3--:R-:W-:Y:S02]  /*0940*/  IMAD.MOV R10, RZ, RZ, -R0 ;  /* 0x000000ffff0a7224 */ /* 0x008fe400078e0a00 */
[----:B------:R-:W-:Y:S01]  /*0950*/  FMUL R8, R8, UR4 ;  /* 0x0000000408087c20 */ /* 0x000fe20008400000 */
[----:B------:R-:W-:Y:S02]  /*0960*/  SHF.R.U32.HI R9, RZ, R12, R9 ;  /* 0x0000000cff097219 */ /* 0x000fe40000011609 */
[----:B------:R-:W-:Y:S01]  /*0970*/  ISETP.NE.AND.EX P0, PT, R31, RZ, PT, P0 ;  /* 0x000000ff1f00720c */ /* 0x000fe20003f05300 */
[----:B------:R1:W3:Y:S01]  /*0980*/  F2I.U32.TRUNC.NTZ R15, R8 ;  /* 0x00000008000f7305 */ /* 0x0002e2000020f000 */
[----:B------:R-:W1:Y:S01]  /*0990*/  LDC R20, c[0x0][0x148] ;  /* 0x00005200ff147b82 */ /* 0x000e620000000800 */
[----:B--2---:R-:W-:-:S07]  /*09a0*/  IMAD R0, R7, R10, R6 ;  /* 0x0000000a07007224 */ /* 0x004fce00078e0206 */
[----:B------:R-:W2:Y:S01]  /*09b0*/  LDC R26, c[0x0][0x600] ;  /* 0x00018000ff1a7b82 */ /* 0x000ea20000000800 */
[-CC-:B----4-:R-:W-:Y:S02]  /*09c0*/  SHF.R.U64 R32, R22, R24.reuse, R9.reuse ;  /* 0x0000001816207219 */ /* 0x190fe40000001209 */
[----:B------:R-:W-:Y:S01]  /*09d0*/  SHF.R.U32.HI R7, RZ, R24, R9 ;  /* 0x00000018ff077219 */ /* 0x000fe20000011609 */
[----:B------:R-:W-:-:S04]  /*09e0*/  IMAD.MOV.U32 R9, RZ, RZ, 0x1 ;  /* 0x00000001ff097424 */ /* 0x000fc800078e00ff */
[----:B------:R-:W4:Y:S01]  /*09f0*/  LDC R21, c[0x0][0x648] ;  /* 0x00019200ff157b82 */ /* 0x000f220000000800 */
[-C--:B0-----:R-:W-:Y:S02]  /*0a00*/  SHF.L.U32 R6, R11, R28.reuse, RZ ;  /* 0x0000001c0b067219 */ /* 0x081fe400000006ff */
[--C-:B------:R-:W-:Y:S02]  /*0a10*/  SHF.R.U64 R24, R32, R28, R7.reuse ;  /* 0x0000001c20187219 */ /* 0x100fe40000001207 */
[----:B------:R-:W-:Y:S02]  /*0a20*/  LOP3.LUT R13, RZ, R6, RZ, 0x33, !PT ;  /* 0x00000006ff0d7212 */ /* 0x000fe400078e33ff */
[-C--:B------:R-:W-:Y:S01]  /*0a30*/  SHF.R.U32.HI R7, RZ, R28.reuse, R7 ;  /* 0x0000001cff077219 */ /* 0x080fe20000011607 */
[----:B------:R-:W0:Y:S01]  /*0a40*/  LDC R23, c[0x0][0x638] ;  /* 0x00018e00ff177b82 */ /* 0x000e220000000800 */
[----:B------:R-:W-:Y:S01]  /*0a50*/  SHF.L.U32 R12, R9, R28, RZ ;  /* 0x0000001c090c7219 */ /* 0x000fe200000006ff */
[----:B------:R-:W-:-:S06]  /*0a60*/  IMAD.MOV.U32 R6, RZ, RZ, R24 ;  /* 0x000000ffff067224 */ /* 0x000fcc00078e0018 */
[----:B------:R-:W0:Y:S01]  /*0a70*/  LDC R107, c[0x0][0x610] ;  /* 0x00018400ff6b7b82 */ /* 0x000e220000000800 */
[----:B-1-3--:R-:W-:Y:S05]  /*0a80*/  @!P0 BRA `(.L_x_6) ;  /* 0x0000000000288947 */ /* 0x00afea0003800000 */
[----:B------:R-:W1:Y:S02]  /*0a90*/  LDC R11, c[0x0][0x64c] ;  /* 0x00019300ff0b7b82 */ /* 0x000e640000000800 */
[----:B-1----:R-:W-:-:S05]  /*0aa0*/  IADD3 R11, P0, R24, R11, RZ ;  /* 0x0000000b180b7210 */ /* 0x002fca0007f1e0ff */
        /* <DEDUP_REMOVED lines=8> */
.L_x_6:
[----:B----4-:R-:W-:Y:S01]  /*0b30*/  SHF.R.U64 R6, R6, R21, R7 ;  /* 0x0000001506067219 */ /* 0x010fe20000001207 */
[----:B--2---:R-:W-:Y:S01]  /*0b40*/  VIADD R7, R26, 0xffffffff ;  /* 0xffffffff1a077836 */ /* 0x004fe20000000000 */
[----:B------:R-:W-:Y:S01]  /*0b50*/  LOP3.LUT R13, R32, R13, RZ, 0xc0, !PT ;  /* 0x0000000d200d7212 */ /* 0x000fe200078ec0ff */
[----:B------:R-:W-:Y:S02]  /*0b60*/  IMAD.MOV R15, RZ, RZ, -R15 ;  /* 0x000000ffff0f7224 */ /* 0x000fe400078e0a0f */
[----:B------:R-:W-:Y:S02]  /*0b70*/  IMAD.MOV R8, RZ, RZ, -R6 ;  /* 0x000000ffff087224 */ /* 0x000fe400078e0a06 */
[----:B------:R-:W-:Y:S01]  /*0b80*/  IMAD R13, R12, R6, R13 ;  /* 0x000000060c0d7224 */ /* 0x000fe200078e020d */
[----:B------:R-:W-:Y:S01]  /*0b90*/  LOP3.LUT R6, R22, R7, RZ, 0xc0, !PT ;  /* 0x0000000716067212 */ /* 0x000fe200078ec0ff */
[----:B------:R-:W-:Y:S02]  /*0ba0*/  @P3 IMAD R0, R20, R15, R3 ;  /* 0x0000000f14003224 */ /* 0x000fe400078e0203 */
[----:B0-----:R-:W-:-:S02]  /*0bb0*/  IMAD R3, R8, R23, R24 ;  /* 0x0000001708037224 */ /* 0x001fc400078e0218 */
[----:B------:R-:W-:Y:S02]  /*0bc0*/  IMAD R107, R13, R107, R0 ;  /* 0x0000006b0d6b7224 */ /* 0x000fe400078e0200 */
[----:B------:R-:W-:Y:S02]  /*0bd0*/  IMAD R6, R3, R26, R6 ;  /* 0x0000001a03067224 */ /* 0x000fe400078e0206 */
[----:B------:R-:W-:Y:S02]  /*0be0*/  IMAD.MOV.U32 R0, RZ, RZ, 0x1 ;  /* 0x00000001ff007424 */ /* 0x000fe400078e00ff */
[----:B------:R-:W-:Y:S01]  /*0bf0*/  IMAD.MOV.U32 R19, RZ, RZ, R25 ;  /* 0x000000ffff137224 */ /* 0x000fe200078e0019 */
[----:B------:R-:W-:Y:S02]  /*0c00*/  SEL R100, R6, R107, !P3 ;  /* 0x0000006b06647207 */ /* 0x000fe40005800000 */
[----:B------:R-:W-:-:S07]  /*0c10*/  SEL R107, R107, R6, !P3 ;  /* 0x000000066b6b7207 */ /* 0x000fce0005800000 */
.L_x_4:
[----:B------:R-:W-:-:S08]  /*0c20*/  NOP ;  /* 0x0000000000007918 */ /* 0x000fd00000000000 */
[----:B------:R-:W0:Y:S02]  /*0c30*/  USETMAXREG.TRY_ALLOC.CTAPOOL UP0, 0xe8 ;  /* 0x000000e8000079c8 */ /* 0x000e240008000600 */
[----:B0-----:R-:W-:-:S13]  /*0c40*/  PLOP3.LUT P0, PT, PT, PT, UP0, 0x80, 0x0 ;  /* 0x000000000000781c */ /* 0x001fda0003f0f008 */
[----:B------:R-:W-:Y:S05]  /*0c50*/  @!P0 BRA `(.L_x_4) ;  /* 0xfffffffc00f08947 */ /* 0x000fea000383ffff */
[----:B------:R-:W-:Y:S01]  /*0c60*/  ULDC.64 UR4, c[0x0][0x598] ;  /* 0x0001660000047ab9 */ /* 0x000fe20000000a00 */
[----:B------:R-:W-:Y:S01]  /*0c70*/  ULDC.64 UR38, c[0x0][0x208] ;  /* 0x0000820000267ab9 */ /* 0x000fe20000000a00 */
[----:B------:R-:W-:-:S04]  /*0c80*/  ISETP.NE.U32.AND P0, PT, RZ, UR4, PT ;  /* 0x00000004ff007c0c */ /* 0x000fc8000bf05070 */
[----:B------:R-:W-:-:S13]  /*0c90*/  ISETP.NE.AND.EX P0, PT, RZ, UR5, PT, P0 ;  /* 0x00000005ff007c0c */ /* 0x000fda000bf05300 */
[----:B------:R-:W-:Y:S05]  /*0ca0*/  @!P0 BRA `(.L_x_7) ;  /* 0x00000000001c8947 */ /* 0x000fea0003800000 */
[----:B------:R-:W0:Y:S02]  /*0cb0*/  LDC.64 R6, c[0x0][0x598] ;  /* 0x00016600ff067b82 */ /* 0x000e240000000a00 */
[----:B0-----:R-:W2:Y:S02]  /*0cc0*/  LDG.E.64 R6, desc[UR38][R6.64] ;  /* 0x0000002606067981 */ /* 0x001ea4000c1e1b00 */
[----:B--2---:R-:W-:-:S04]  /*0cd0*/  ISETP.NE.U32.AND P0, PT, R6, RZ, PT ;  /* 0x000000ff0600720c */ /* 0x004fc80003f05070 */
[----:B------:R-:W-:-:S13]  /*0ce0*/  ISETP.NE.AND.EX P0, PT, R7, RZ, PT, P0 ;  /* 0x000000ff0700720c */ /* 0x000fda0003f05300 */
[----:B------:R-:W-:Y:S05]  /*0cf0*/  @!P0 BRA `(.L_x_7) ;  /* 0x0000000000088947 */ /* 0x000fea0003800000 */
[----:B------:R0:W5:Y:S01]  /*0d00*/  LD.E R88, desc[UR38][R6.64] ;  /* 0x0000002606587980 */ /* 0x000162000c101900 */
[----:B------:R-:W-:Y:S05]  /*0d10*/  BRA `(.L_x_8) ;  /* 0x0000000000247947 */ /* 0x000fea0003800000 */
.L_x_7:
[----:B------:R-:W-:Y:S02]  /*0d20*/  ULDC.64 UR4, c[0x0][0x588] ;  /* 0x0001620000047ab9 */ /* 0x000fe40000000a00 */
[----:B------:R-:W-:-:S04]  /*0d30*/  ISETP.NE.U32.AND P0, PT, RZ, UR4, PT ;  /* 0x00000004ff007c0c */ /* 0x000fc8000bf05070 */
[----:B------:R-:W-:-:S13]  /*0d40*/  ISETP.NE.AND.EX P0, PT, RZ, UR5, PT, P0 ;  /* 0x00000005ff007c0c */ /* 0x000fda000bf05300 */
[----:B------:R-:W-:Y:S05]  /*0d50*/  @!P0 BRA `(.L_x_9) ;  /* 0x00000000000c8947 */ /* 0x000fea0003800000 */
[----:B------:R-:W0:Y:S02]  /*0d60*/  LDC.64 R88, c[0x0][0x588] ;  /* 0x00016200ff587b82 */ /* 0x000e240000000a00 */
[----:B0-----:R1:W5:Y:S01]  /*0d70*/  LDG.E R88, desc[UR38][R88.64] ;  /* 0x0000002658587981 */ /* 0x001362000c1e1900 */
[----:B------:R-:W-:Y:S05]  /*0d80*/  BRA `(.L_x_8) ;  /* 0x0000000000087947 */ /* 0x000fea0003800000 */
.L_x_9:
[----:B------:R-:W-:Y:S02]  /*0d90*/  ULDC UR4, c[0x0][0x580] ;  /* 0x0001600000047ab9 */ /* 0x000fe40000000800 */
[----:B------:R-:W-:-:S07]  /*0da0*/  IMAD.U32 R88, RZ, RZ, UR4 ;  /* 0x00000004ff587e24 */ /* 0x000fce000f8e00ff */
.L_x_8:
[----:B------:R-:W-:Y:S02]  /*0db0*/  ULDC.64 UR4, c[0x0][0x5a0] ;  /* 0x0001680000047ab9 */ /* 0x000fe40000000a00 */
[----:B------:R-:W-:-:S04]  /*0dc0*/  ISETP.NE.U32.AND P0, PT, RZ, UR4, PT ;  /* 0x00000004ff007c0c */ /* 0x000fc8000bf05070 */
[----:B------:R-:W-:-:S13]  /*0dd0*/  ISETP.NE.AND.EX P0, PT, RZ, UR5, PT, P0 ;  /* 0x00000005ff007c0c */ /* 0x000fda000bf05300 */
[----:B------:R-:W-:Y:S05]  /*0de0*/  @!P0 BRA `(.L_x_10) ;  /* 0x00000000001c8947 */ /* 0x000fea0003800000 */
[----:B0-----:R-:W0:Y:S02]  /*0df0*/  LDC.64 R6, c[0x0][0x5a0] ;  /* 0x00016800ff067b82 */ /* 0x001e240000000a00 */
[----:B0-----:R-:W2:Y:S02]  /*0e00*/  LDG.E.64 R6, desc[UR38][R6.64] ;  /* 0x0000002606067981 */ /* 0x001ea4000c1e1b00 */
[----:B--2---:R-:W-:-:S04]  /*0e10*/  ISETP.NE.U32.AND P0, PT, R6, RZ, PT ;  /* 0x000000ff0600720c */ /* 0x004fc80003f05070 */
[----:B------:R-:W-:-:S13]  /*0e20*/  ISETP.NE.AND.EX P0, PT, R7, RZ, PT, P0 ;  /* 0x000000ff0700720c */ /* 0x000fda0003f05300 */
[----:B------:R-:W-:Y:S05]  /*0e30*/  @!P0 BRA `(.L_x_10) ;  /* 0x0000000000088947 */ /* 0x000fea0003800000 */
[----:B-1----:R0:W5:Y:S01]  /*0e40*/  LD.E R89, desc[UR38][R6.64] ;  /* 0x0000002606597980 */ /* 0x002162000c101900 */
[----:B------:R-:W-:Y:S05]  /*0e50*/  BRA `(.L_x_11) ;  /* 0x0000000000247947 */ /* 0x000fea0003800000 */
.L_x_10:
[----:B------:R-:W-:Y:S02]  /*0e60*/  ULDC.64 UR4, c[0x0][0x590] ;  /* 0x0001640000047ab9 */ /* 0x000fe40000000a00 */
[----:B------:R-:W-:-:S04]  /*0e70*/  ISETP.NE.U32.AND P0, PT, RZ, UR4, PT ;  /* 0x00000004ff007c0c */ /* 0x000fc8000bf05070 */
[----:B------:R-:W-:-:S13]  /*0e80*/  ISETP.NE.AND.EX P0, PT, RZ, UR5, PT, P0 ;  /* 0x00000005ff007c0c */ /* 0x000fda000bf05300 */
[----:B------:R-:W-:Y:S05]  /*0e90*/  @!P0 BRA `(.L_x_12) ;  /* 0x00000000000c8947 */ /* 0x000fea0003800000 */
[----:B0-----:R-:W1:Y:S02]  /*0ea0*/  LDC.64 R6, c[0x0][0x590] ;  /* 0x00016400ff067b82 */ /* 0x001e640000000a00 */
[----:B-1----:R1:W5:Y:S01]  /*0eb0*/  LDG.E R89, desc[UR38][R6.64] ;  /* 0x0000002606597981 */ /* 0x002362000c1e1900 */
[----:B------:R-:W-:Y:S05]  /*0ec0*/  BRA `(.L_x_11) ;  /* 0x0000000000087947 */ /* 0x000fea0003800000 */
.L_x_12:
[----:B------:R-:W-:Y:S02]  /*0ed0*/  ULDC UR4, c[0x0][0x584] ;  /* 0x0001610000047ab9 */ /* 0x000fe40000000800 */
[----:B-1----:R-:W-:-:S07]  /*0ee0*/  IMAD.U32 R89, RZ, RZ, UR4 ;  /* 0x00000004ff597e24 */ /* 0x002fce000f8e00ff */
.L_x_11:
[----:B------:R-:W-:-:S13]  /*0ef0*/  LOP3.LUT P0, RZ, R0, 0xff, RZ, 0xc0, !PT ;  /* 0x000000ff00ff7812 */ /* 0x000fda000780c0ff */
[----:B------:R-:W-:Y:S05]  /*0f00*/  @!P0 EXIT ;  /* 0x000000000000894d */ /* 0x000fea0003800000 */
[----:B------:R-:W2:Y:S01]  /*0f10*/  LDC R91, c[0x0][0x658] ;  /* 0x00019600ff5b7b82 */ /* 0x000ea20000000800 */
[----:B------:R-:W-:Y:S01]  /*0f20*/  ULDC.64 UR6, c[0x0][0x288] ;  /* 0x0000a20000067ab9 */ /* 0x000fe20000000a00 */
[----:B------:R-:W-:Y:S01]  /*0f30*/  LOP3.LUT R14, R14, 0x1, RZ, 0xc0, !PT ;  /* 0x000000010e0e7812 */ /* 0x000fe200078ec0ff */
[----:B------:R-:W-:Y:S01]  /*0f40*/  UIADD3 UR4, UR7, 0x1f, URZ ;  /* 0x0000001f07047890 */ /* 0x000fe2000fffe03f */
[----:B------:R-:W-:Y:S01]  /*0f50*/  SHF.R.U32.HI R0, RZ, 0x2, R4 ;  /* 0x00000002ff007819 */ /* 0x000fe20000011604 */
[----:B------:R-:W-:Y:S01]  /*0f60*/  IMAD.U32 R3, RZ, RZ, UR6 ;  /* 0x00000006ff037e24 */ /* 0x000fe2000f8e00ff */
[----:B------:R-:W-:Y:S01]  /*0f70*/  SHF.R.U32.HI R5, RZ, 0x1, R5 ;  /* 0x00000001ff057819 */ /* 0x000fe20000011605 */
[----:B------:R-:W-:Y:S01]  /*0f80*/  USHF.R.S32.HI UR5, URZ, 0x1f, UR4 ;  /* 0x0000001f3f057899 */ /* 0x000fe20008011404 */
[----:B------:R-:W3:Y:S01]  /*0f90*/  LDC.64 R94, c[0x0][0x5c8] ;  /* 0x00017200ff5e7b82 */ /* 0x000ee20000000a00 */
[----:B------:R-:W-:Y:S01]  /*0fa0*/  LOP3.LUT R90, R4, 0x3, RZ, 0xc0, !PT ;  /* 0x00000003045a7812 */ /* 0x000fe200078ec0ff */
[----:B01----:R-:W-:Y:S01]  /*0fb0*/  IMAD.SHL.U32 R7, R14, 0x40, RZ ;  /* 0x000000400e077824 */ /* 0x003fe200078e00ff */
[----:B------:R-:W-:Y:S01]  /*0fc0*/  LOP3.LUT R0, R0, 0x7, RZ, 0xc0, !PT ;  /* 0x0000000700007812 */ /* 0x000fe200078ec0ff */
[----:B------:R-:W-:Y:S01]  /*0fd0*/  ULEA.HI UR5, UR5, UR4, URZ, 0x5 ;  /* 0x0000000405057291 */ /* 0x000fe2000f8f283f */
[----:B------:R-:W-:Y:S01]  /*0fe0*/  LOP3.LUT R5, R5, 0x30, RZ, 0xc0, !PT ;  /* 0x0000003005057812 */ /* 0x000fe200078ec0ff */
[----:B------:R-:W-:Y:S01]  /*0ff0*/  IMAD R90, R90, -0x2, R3 ;  /* 0xfffffffe5a5a7824 */ /* 0x000fe200078e0203 */
[--C-:B------:R-:W-:Y:S01]  /*1000*/  LOP3.LUT R22, R7, 0x40, R0.reuse, 0xe2, !PT ;  /* 0x0000004007167812 */ /* 0x100fe200078ee200 */
[----:B------:R-:W-:Y:S01]  /*1010*/  USHF.R.S32.HI UR43, URZ, 0x5, UR5 ;  /* 0x000000053f2b7899 */ /* 0x000fe20008011405 */
[----:B------:R-:W-:Y:S01]  /*1020*/  IADD3 R3, RZ, -R5, -R0 ;  /* 0x80000005ff037210 */ /* 0x000fe20007ffe800 */
[----:B------:R-:W-:Y:S01]  /*1030*/  IMAD.MOV.U32 R0, RZ, RZ, -0x1 ;  /* 0xffffffffff007424 */ /* 0x000fe200078e00ff */
[----:B------:R-:W-:Y:S01]  /*1040*/  LOP3.LUT R97, R4, 0x80, RZ, 0xc0, !PT ;  /* 0x0000008004617812 */ /* 0x000fe200078ec0ff */
[----:B------:R-:W-:Y:S01]  /*1050*/  IMAD.MOV.U32 R6, RZ, RZ, 0x1 ;  /* 0x00000001ff067424 */ /* 0x000fe200078e00ff */
[----:B------:R-:W-:Y:S01]  /*1060*/  UISETP.LT.AND UP0, UPT, UR43, 0x1, UPT ;  /* 0x000000012b00788c */ /* 0x000fe2000bf01270 */
[----:B------:R-:W-:Y:S01]  /*1070*/  IMAD R3, R14, -0x40, R3 ;  /* 0xffffffc00e037824 */ /* 0x000fe200078e0203 */
[----:B------:R-:W-:Y:S01]  /*1080*/  ULDC UR4, c[0x0][0x284] ;  /* 0x0000a10000047ab9 */ /* 0x000fe20000000800 */
[----:B--2---:R-:W-:Y:S01]  /*1090*/  SHF.L.U32 R0, R0, R91, RZ ;  /* 0x0000005b00007219 */ /* 0x004fe200000006ff */
[----:B------:R-:W-:Y:S01]  /*10a0*/  USEL UR44, UR43, 0x1, UP0 ;  /* 0x000000012b2c7887 */ /* 0x000fe20008000000 */
[----:B------:R-:W-:Y:S01]  /*10b0*/  LOP3.LUT R22, R22, R5, RZ, 0xfc, !PT ;  /* 0x0000000516167212 */ /* 0x000fe200078efcff */
[----:B------:R-:W-:Y:S01]  /*10c0*/  IMAD.SHL.U32 R96, R4, 0x2, RZ ;  /* 0x0000000204607824 */ /* 0x000fe200078e00ff */
[----:B------:R-:W-:Y:S01]  /*10d0*/  SHF.L.U32 R91, R6, R91, RZ ;  /* 0x0000005b065b7219 */ /* 0x000fe200000006ff */
[----:B------:R-:W-:Y:S01]  /*10e0*/  VIADD R99, R3, UR4 ;  /* 0x0000000403637c36 */ /* 0x000fe20008000000 */
[----:B------:R-:W-:Y:S01]  /*10f0*/  LOP3.LUT R112, R18, 0x1, RZ, 0xfc, !PT ;  /* 0x0000000112707812 */ /* 0x000fe200078efcff */
[----:B------:R-:W-:Y:S01]  /*1100*/  IMAD.MOV.U32 R23, RZ, RZ, RZ ;  /* 0x000000ffff177224 */ /* 0x000fe200078e00ff */
[C-C-:B---3--:R-:W-:Y:S01]  /*1110*/  SHF.L.U64.HI R92, R94.reuse, 0x7, R95.reuse ;  /* 0x000000075e5c7819 */ /* 0x148fe2000001025f */
[----:B------:R-:W-:Y:S01]  /*1120*/  UIADD3 UR44, UR43, -UR44, URZ ;  /* 0x8000002c2b2c7290 */ /* 0x000fe2000fffe03f */
[C---:B------:R-:W-:Y:S01]  /*1130*/  SHF.L.U64.HI R93, R94.reuse, 0x3, R95 ;  /* 0x000000035e5d7819 */ /* 0x040fe2000001025f */
[C---:B------:R-:W-:Y:S01]  /*1140*/  IMAD.SHL.U32 R95, R94.reuse, 0x80, RZ ;  /* 0x000000805e5f7824 */ /* 0x040fe200078e00ff */
[----:B------:R-:W-:Y:S01]  /*1150*/  SHF.R.U32.HI R97, RZ, 0x7, R97 ;  /* 0x00000007ff617819 */ /* 0x000fe20000011661 */
[----:B------:R-:W-:Y:S01]  /*1160*/  IMAD.SHL.U32 R94, R94, 0x8, RZ ;  /* 0x000000085e5e7824 */ /* 0x000fe200078e00ff */
[----:B------:R-:W-:Y:S01]  /*1170*/  LOP3.LUT R98, RZ, R0, RZ, 0x33, !PT ;  /* 0x00000000ff627212 */ /* 0x000fe200078e33ff */
[----:B------:R-:W-:Y:S01]  /*1180*/  UMOV UR40, URZ ;  /* 0x0000003f00287c82 */ /* 0x000fe20008000000 */
[----:B------:R-:W-:-:S05]  /*1190*/  UMOV UR41, URZ ;  /* 0x0000003f00297c82 */ /* 0x000fca0008000000 */
.L_x_156:
[----:B0-----:R-:W0:Y:S01]  /*11a0*/  SHFL.IDX PT, R0, R97, RZ, 0x1f ;  /* 0x00001fff61007589 */ /* 0x001e2200000e0000 */
[----:B-1----:R-:W1:Y:S01]  /*11b0*/  S2UR UR7, SR_CgaCtaId ;  /* 0x00000000000779c3 */ /* 0x002e620000008800 */
[----:B------:R-:W-:Y:S01]  /*11c0*/  UMOV UR6, 0x400 ;  /* 0x0000040000067882 */ /* 0x000fe20000000000 */
[----:B0-----:R-:W-:Y:S01]  /*11d0*/  R2UR UR4, R0 ;  /* 0x00000000000472ca */ /* 0x001fe200000e0000 */
[----:B-1----:R-:W-:-:S12]  /*11e0*/  ULEA UR46, UR7, UR6, 0x18 ;  /* 0x00000006072e7291 */ /* 0x002fd8000f8ec03f */
[----:B------:R-:W-:-:S04]  /*11f0*/  ULEA.HI UR5, UR4, UR4, URZ, 0x1 ;  /* 0x0000000404057291 */ /* 0x000fc8000f8f083f */
[----:B------:R-:W-:-:S04]  /*1200*/  ULOP3.LUT UR5, UR5, 0xffffe, URZ, 0xc0, !UPT ;  /* 0x000ffffe05057892 */ /* 0x000fc8000f8ec03f */
[----:B------:R-:W-:-:S03]  /*1210*/  UIADD3 UR5, UR4, -UR5, URZ ;  /* 0x8000000504057290 */ /* 0x000fc6000fffe03f */
[----:B------:R-:W-:Y:S01]  /*1220*/  ULDC UR4, c[0x0][0x28c] ;  /* 0x0000a30000047ab9 */ /* 0x000fe20000000800 */
[----:B------:R-:W-:Y:S01]  /*1230*/  ULEA UR5, UR5, UR46, 0xc ;  /* 0x0000002e05057291 */ /* 0x000fe2000f8e603f */
[----:B------:R-:W-:-:S03]  /*1240*/  ISETP.LT.AND P0, PT, RZ, UR4, PT ;  /* 0x00000004ff007c0c */ /* 0x000fc6000bf01270 */
[----:B------:R-:W-:-:S04]  /*1250*/  UIADD3 UR5, UR5, 0x100, URZ ;  /* 0x0000010005057890 */ /* 0x000fc8000fffe03f */
[----:B------:R-:W-:-:S04]  /*1260*/  USHF.R.U32.HI UR5, URZ, 0x4, UR5 ;  /* 0x000000043f057899 */ /* 0x000fc80008011605 */
[----:B------:R-:W-:-:S04]  /*1270*/  ULOP3.LUT UR5, UR5, 0x3fff, URZ, 0xc0, !UPT ;  /* 0x00003fff05057892 */ /* 0x000fc8000f8ec03f */
[----:B------:R-:W-:Y:S01]  /*1280*/  ULOP3.LUT UR45, UR5, 0x10000, URZ, 0xfc, !UPT ;  /* 0x00010000052d7892 */ /* 0x000fe2000f8efc3f */
[----:B--2345:R-:W-:Y:S11]  /*1290*/  @P0 BRA `(.L_x_13) ;  /* 0x0000000000400947 */ /* 0x03cff60003800000 */
[----:B------:R-:W-:Y:S01]  /*12a0*/  MOV R0, 0x0 ;  /* 0x0000000000007802 */ /* 0x000fe20000000f00 */
[----:B------:R-:W-:Y:S01]  /*12b0*/  ULDC.64 UR4, c[0x4][0x68] ;  /* 0x01001a0000047ab9 */ /* 0x000fe20000000a00 */
[----:B------:R-:W-:Y:S01]  /*12c0*/  ULDC.64 UR6, c[0x4][0x8] ;  /* 0x0100020000067ab9 */ /* 0x000fe20000000a00 */
[----:B------:R-:W-:Y:S01]  /*12d0*/  IMAD.U32 R4, RZ, RZ, UR4 ;  /* 0x00000004ff047e24 */ /* 0x000fe2000f8e00ff */
[----:B------:R0:W1:Y:S01]  /*12e0*/  LDC.64 R14, c[0x4][R0] ;  /* 0x01000000000e7b82 */ /* 0x0000620000000a00 */
[----:B------:R-:W-:Y:S01]  /*12f0*/  IMAD.U32 R5, RZ, RZ, UR5 ;  /* 0x00000005ff057e24 */ /* 0x000fe2000f8e00ff */
[----:B------:R-:W-:Y:S01]  /*1300*/  ULDC.64 UR4, c[0x4][0x70] ;  /* 0x01001c0000047ab9 */ /* 0x000fe20000000a00 */
[----:B------:R-:W-:Y:S02]  /*1310*/  IMAD.U32 R10, RZ, RZ, UR6 ;  /* 0x00000006ff0a7e24 */ /* 0x000fe4000f8e00ff */
[----:B------:R-:W-:Y:S02]  /*1320*/  IMAD.U32 R6, RZ, RZ, UR4 ;  /* 0x00000004ff067e24 */ /* 0x000fe4000f8e00ff */
[----:B------:R-:W-:-:S02]  /*1330*/  IMAD.U32 R7, RZ, RZ, UR5 ;  /* 0x00000005ff077e24 */ /* 0x000fc4000f8e00ff */
[----:B------:R-:W-:Y:S02]  /*1340*/  IMAD.U32 R11, RZ, RZ, UR7 ;  /* 0x00000007ff0b7e24 */ /* 0x000fe4000f8e00ff */
[----:B------:R-:W-:Y:S02]  /*1350*/  IMAD.MOV.U32 R8, RZ, RZ, 0x1e1 ;  /* 0x000001e1ff087424 */ /* 0x000fe400078e00ff */
[----:B------:R-:W-:Y:S02]  /*1360*/  IMAD.MOV.U32 R12, RZ, RZ, 0x1 ;  /* 0x00000001ff0c7424 */ /* 0x000fe400078e00ff */
[----:B0-----:R-:W-:-:S07]  /*1370*/  IMAD.MOV.U32 R13, RZ, RZ, RZ ;  /* 0x000000ffff0d7224 */ /* 0x001fce00078e00ff */
[----:B------:R-:W-:-:S07]  /*1380*/  LEPC R20, `(.L_x_13) ;  /* 0x000000001014794e */ /* 0x000fce0000000000 */
[----:B-1---5:R-:W-:Y:S05]  /*1390*/  CALL.ABS.NOINC R14 ;  /* 0x000000000e007343 */ /* 0x022fea0003c00000 */
.L_x_13:
[----:B------:R-:W-:-:S13]  /*13a0*/  ISETP.NE.AND P0, PT, R112, 0x3, PT ;  /* 0x000000037000780c */ /* 0x000fda0003f05270 */
[----:B------:R-:W-:Y:S05]  /*13b0*/  @!P0 BRA `(.L_x_14) ;  /* 0x0000000000048947 */ /* 0x000fea0003800000 */
[----:B------:R-:W-:Y:S01]  /*13c0*/  BPT.TRAP 0x1 ;  /* 0x000000040000795c */ /* 0x000fe20000300000 */
.L_x_14:
[----:B------:R-:W-:Y:S02]  /*13d0*/  IMAD.U32 R3, RZ, RZ, UR41 ;  /* 0x00000029ff037e24 */ /* 0x000fe4000f8e00ff */
[----:B------:R-:W-:-:S03]  /*13e0*/  IMAD.U32 R0, RZ, RZ, UR40 ;  /* 0x00000028ff007e24 */ /* 0x000fc6000f8e00ff */
[----:B------:R-:W-:Y:S02]  /*13f0*/  LEA R3, R3, UR46, 0x3 ;  /* 0x0000002e03037c11 */ /* 0x000fe4000f8e18ff */
[----:B------:R-:W-:-:S04]  /*1400*/  SHF.L.U32 R0, R0, 0x1f, RZ ;  /* 0x0000001f00007819 */ /* 0x000fc800000006ff */
[----:B------:R0:W1:Y:S01]  /*1410*/  SYNCS.PHASECHK.TRANS64.TRYWAIT P1, [R3+URZ], R0 ;  /* 0x00000000030075a7 */ /* 0x000062000802017f */
[----:B------:R-:W-:Y:S05]  /*1420*/  @!P0 BRA `(.L_x_15) ;  /* 0x0000000000048947 */ /* 0x000fea0003800000 */
[----:B------:R-:W-:Y:S01]  /*1430*/  BPT.TRAP 0x1 ;  /* 0x000000040000795c */ /* 0x000fe20000300000 */
.L_x_15:
[----:B------:R-:W-:-:S05]  /*1440*/  IMAD.U32 R4, RZ, RZ, UR44 ;  /* 0x0000002cff047e24 */ /* 0x000fca000f8e00ff */
[----:B------:R-:W-:Y:S01]  /*1450*/  ISETP.GE.AND P2, PT, R4, 0x1, PT ;  /* 0x000000010400780c */ /* 0x000fe20003f46270 */
[----:B-1----:R-:W-:-:S12]  /*1460*/  @P1 BRA `(.L_x_16) ;  /* 0x0000000000081947 */ /* 0x002fd80003800000 */
[----:B------:R-:W1:Y:S02]  /*1470*/  SYNCS.PHASECHK.TRANS64.TRYWAIT P1, [R3+URZ], R0 ;  /* 0x00000000030075a7 */ /* 0x000e64000802017f */
[----:B-1----:R-:W-:Y:S05]  /*1480*/  @!P1 BRA `(.L_x_17) ;  /* 0x0000007000149947 */ /* 0x002fea0003800000 */
.L_x_16:
[----:B------:R-:W-:Y:S05]  /*1490*/  WARPSYNC.ALL ;  /* 0x0000000000007948 */ /* 0x000fea0003800000 */
[----:B------:R-:W-:Y:S01]  /*14a0*/  UIADD3 UR4, UR46, 0x8100, URZ ;  /* 0x000081002e047890 */ /* 0x000fe2000fffe03f */
[----:B------:R-:W-:Y:S01]  /*14b0*/  WARPGROUP.ARRIVE ;  /* 0x00000000000079c5 */ /* 0x000fe20000000000 */
[----:B------:R-:W-:Y:S02]  /*14c0*/  ULEA UR10, UR41, UR45, 0xa ;  /* 0x0000002d290a7291 */ /* 0x000fe4000f8e503f */
[----:B------:R-:W-:Y:S01]  /*14d0*/  USHF.R.U32.HI UR4, URZ, 0x4, UR4 ;  /* 0x000000043f047899 */ /* 0x000fe20008011604 */
[----:B------:R-:W-:Y:S01]  /*14e0*/  UMOV UR5, 0x80000020 ;  /* 0x8000002000057882 */ /* 0x000fe20000000000 */
[----:B------:R-:W-:-:S02]  /*14f0*/  UMOV UR7, 0x80000020 ;  /* 0x8000002000077882 */ /* 0x000fc40000000000 */
[----:B------:R-:W-:Y:S02]  /*1500*/  ULOP3.LUT UR4, UR4, 0x3fff, URZ, 0xc0, !UPT ;  /* 0x00003fff04047892 */ /* 0x000fe4000f8ec03f */
[----:B------:R-:W-:Y:S02]  /*1510*/  UIADD3 UR11, UR10, 0x200, URZ ;  /* 0x000002000a0b7890 */ /* 0x000fe4000fffe03f */
[----:B------:R-:W-:-:S03]  /*1520*/  ULOP3.LUT UR8, UR4, 0x10000, URZ, 0xfc, !UPT ;  /* 0x0001000004087892 */ /* 0x000fc6000f8efc3f */
[----:B------:R-:W-:Y:S01]  /*1530*/  UMOV UR4, UR10 ;  /* 0x0000000a00047c82 */ /* 0x000fe20008000000 */
[----:B------:R-:W-:-:S07]  /*1540*/  ULEA UR9, UR41, UR8, 0x8 ;  /* 0x0000000829097291 */ /* 0x000fce000f8e403f */
[----:B------:R-:W-:Y:S02]  /*1550*/  UMOV UR6, UR9 ;  /* 0x0000000900067c82 */ /* 0x000fe40008000000 */
[----:B------:R-:W-:Y:S01]  /*1560*/  HGMMA.64x64x16.F32.BF16 R56, gdesc[UR4], RZ, !UPT, gsb0 ;  /* 0x00e00000043879f0 */ /* 0x000fe2000c0018ff */
[----:B------:R-:W-:Y:S01]  /*1570*/  UMOV UR4, UR11 ;  /* 0x0000000b00047c82 */ /* 0x000fe20008000000 */
[----:B------:R-:W-:Y:S01]  /*1580*/  UMOV UR5, 0x80000020 ;  /* 0x8000002000057882 */ /* 0x000fe20000000000 */
[----:B------:R-:W-:Y:S02]  /*1590*/  WARPGROUP.DEPBAR.LE gsb0, 0x0 ;  /* 0x00008000000079c5 */ /* 0x000fe40000010000 */
[----:B------:R-:W-:-:S06]  /*15a0*/  WARPGROUP.ARRIVE ;  /* 0x00000000000079c5 */ /* 0x000fcc0000000000 */
[----:B------:R-:W-:Y:S01]  /*15b0*/  HGMMA.64x64x16.F32.BF16 R24, gdesc[UR4], RZ, !UPT, gsb0 ;  /* 0x00e00000041879f0 */ /* 0x000fe2000c0018ff */
[----:B------:R-:W-:Y:S02]  /*15c0*/  UIADD3 UR4, UR10, 0x2, URZ ;  /* 0x000000020a047890 */ /* 0x000fe4000fffe03f */
[----:B------:R-:W-:Y:S01]  /*15d0*/  UIADD3 UR6, UR9, 0x2, URZ ;  /* 0x0000000209067890 */ /* 0x000fe2000fffe03f */
[----:B------:R-:W-:Y:S01]  /*15e0*/  UMOV UR5, 0x80000020 ;  /* 0x8000002000057882 */ /* 0x000fe20000000000 */
[----:B------:R-:W-:Y:S01]  /*15f0*/  UMOV UR7, 0x80000020 ;  /* 0x8000002000077882 */ /* 0x000fe20000000000 */
[----:B------:R-:W-:Y:S01]  /*1600*/  UIADD3 UR10, UR10, 0x202, URZ ;  /* 0x000002020a0a7890 */ /* 0x000fe2000fffe03f */
[----:B------:R-:W-:Y:S02]  /*1610*/  WARPGROUP.DEPBAR.LE gsb0, 0x0 ;  /* 0x00008000000079c5 */ /* 0x000fe40000010000 */
[----:B------:R-:W-:-:S06]  /*1620*/  WARPGROUP.ARRIVE ;  /* 0x00000000000079c5 */ /* 0x000fcc0000000000 */
[----:B------:R-:W-:Y:S01]  /*1630*/  HGMMA.64x64x16.F32.BF16 R56, gdesc[UR4], R56, gsb0 ;  /* 0x00e00000043879f0 */ /* 0x000fe20008001838 */
[----:B------:R-:W-:Y:S01]  /*1640*/  UMOV UR4, UR10 ;  /* 0x0000000a00047c82 */ /* 0x000fe20008000000 */
[----:B------:R-:W-:Y:S01]  /*1650*/  UMOV UR5, 0x80000020 ;  /* 0x8000002000057882 */ /* 0x000fe20000000000 */
[----:B------:R-:W-:Y:S02]  /*1660*/  WARPGROUP.DEPBAR.LE gsb0, 0x0 ;  /* 0x00008000000079c5 */ /* 0x000fe40000010000 */
[----:B------:R-:W-:-:S06]  /*1670*/  WARPGROUP.ARRIVE ;  /* 0x00000000000079c5 */ /* 0x000fcc0000000000 */
[----:B------:R-:W-:Y:S03]  /*1680*/  HGMMA.64x64x16.F32.BF16 R24, gdesc[UR4], R24, gsb0 ;  /* 0x00e00000041879f0 */ /* 0x000fe60008001818 */
[----:B------:R-:W-:Y:S02]  /*1690*/  WARPGROUP.DEPBAR.LE gsb0, 0x0 ;  /* 0x00008000000079c5 */ /* 0x000fe40000010000 */
[----:B------:R-:W-:Y:S05]  /*16a0*/  @!P2 BRA `(.L_x_18) ;  /* 0x000000040014a947 */ /* 0x000fea0003800000 */
[----:B------:R-:W-:Y:S01]  /*16b0*/  UIADD3 UR4, UR41, 0x1, URZ ;  /* 0x0000000129047890 */ /* 0x000fe2000fffe03f */
[----:B01----:R-:W-:Y:S01]  /*16c0*/  IMAD.U32 R0, RZ, RZ, UR44 ;  /* 0x0000002cff007e24 */ /* 0x003fe2000f8e00ff */
[----:B------:R-:W-:Y:S02]  /*16d0*/  UMOV UR10, UR41 ;  /* 0x00000029000a7c82 */ /* 0x000fe40008000000 */
[----:B------:R-:W-:-:S04]  /*16e0*/  UISETP.NE.AND UP0, UPT, UR4, 0x2, UPT ;  /* 0x000000020400788c */ /* 0x000fc8000bf05270 */
[----:B------:R-:W-:Y:S02]  /*16f0*/  USEL UR5, URZ, 0x1, UP0 ;  /* 0x000000013f057887 */ /* 0x000fe40008000000 */
[----:B------:R-:W-:Y:S02]  /*1700*/  USEL UR9, UR4, URZ, UP0 ;  /* 0x0000003f04097287 */ /* 0x000fe40008000000 */
[----:B------:R-:W-:-:S06]  /*1710*/  ULOP3.LUT UR5, UR40, UR5, URZ, 0x3c, !UPT ;  /* 0x0000000528057292 */ /* 0x000fcc000f8e3c3f */
[----:B------:R-:W-:-:S07]  /*1720*/  IMAD.U32 R5, RZ, RZ, UR5 ;  /* 0x00000005ff057e24 */ /* 0x000fce000f8e00ff */
.L_x_25:
[----:B01----:R-:W-:Y:S05]  /*1730*/  @!P0 BRA `(.L_x_19) ;  /* 0x0000000000048947 */ /* 0x003fea0003800000 */
[----:B------:R-:W-:Y:S01]  /*1740*/  BPT.TRAP 0x1 ;  /* 0x000000040000795c */ /* 0x000fe20000300000 */
.L_x_19:
[----:B------:R-:W0:Y:S01]  /*1750*/  S2UR UR5, SR_CgaCtaId ;  /* 0x00000000000579c3 */ /* 0x000e220000008800 */
[----:B------:R-:W-:Y:S01]  /*1760*/  UMOV UR4, 0x400 ;  /* 0x0000040000047882 */ /* 0x000fe20000000000 */
[----:B------:R-:W-:Y:S01]  /*1770*/  SHF.L.U32 R3, R5, 0x1f, RZ ;  /* 0x0000001f05037819 */ /* 0x000fe200000006ff */
[----:B0-----:R-:W-:-:S04]  /*1780*/  ULEA UR14, UR5, UR4, 0x18 ;  /* 0x00000004050e7291 */ /* 0x001fc8000f8ec03f */
[----:B------:R-:W-:-:S09]  /*1790*/  ULEA UR4, UR9, UR14, 0x3 ;  /* 0x0000000e09047291 */ /* 0x000fd2000f8e183f */
[----:B------:R0:W1:Y:S01]  /*17a0*/  SYNCS.PHASECHK.TRANS64.TRYWAIT P1, [UR4], R3 ;  /* 0x00000003ff0075a7 */ /* 0x0000620008020144 */
[----:B------:R-:W-:Y:S05]  /*17b0*/  @!P0 BRA `(.L_x_20) ;  /* 0x0000000000048947 */ /* 0x000fea0003800000 */
[----:B------:R-:W-:Y:S01]  /*17c0*/  BPT.TRAP 0x1 ;  /* 0x000000040000795c */ /* 0x000fe20000300000 */
.L_x_20:
[----:B-1----:R-:W-:Y:S05]  /*17d0*/  @P1 BRA `(.L_x_21) ;  /* 0x0000000000081947 */ /* 0x002fea0003800000 */
[----:B------:R-:W1:Y:S02]  /*17e0*/  SYNCS.PHASECHK.TRANS64.TRYWAIT P1, [UR4], R3 ;  /* 0x00000003ff0075a7 */ /* 0x000e640008020144 */
[----:B-1----:R-:W-:Y:S05]  /*17f0*/  @!P1 BRA `(.L_x_22) ;  /* 0x0000006c004c9947 */ /* 0x002fea0003800000 */
.L_x_21:
[----:B------:R-:W-:Y:S01]  /*1800*/  ULEA UR11, UR9, UR8, 0x8 ;  /* 0x00000008090b7291 */ /* 0x000fe2000f8e403f */
[----:B------:R-:W-:Y:S01]  /*1810*/  WARPGROUP.ARRIVE ;  /* 0x00000000000079c5 */ /* 0x000fe20000000000 */
[----:B------:R-:W-:Y:S01]  /*1820*/  ULEA UR12, UR9, UR45, 0xa ;  /* 0x0000002d090c7291 */ /* 0x000fe2000f8e503f */
[----:B------:R-:W-:Y:S01]  /*1830*/  UMOV UR7, 0x80000020 ;  /* 0x8000002000077882 */ /* 0x000fe20000000000 */
[----:B------:R-:W-:Y:S02]  /*1840*/  UMOV UR5, 0x80000020 ;  /* 0x8000002000057882 */ /* 0x000fe40000000000 */
[----:B------:R-:W-:Y:S01]  /*1850*/  UIADD3 UR13, UR12, 0x200, URZ ;  /* 0x000002000c0d7890 */ /* 0x000fe2000fffe03f */
[----:B------:R-:W-:Y:S02]  /*1860*/  UMOV UR6, UR11 ;  /* 0x0000000b00067c82 */ /* 0x000fe40008000000 */
[----:B------:R-:W-:Y:S02]  /*1870*/  UMOV UR4, UR12 ;  /* 0x0000000c00047c82 */ /* 0x000fe40008000000 */
[----:B------:R-:W-:Y:S01]  /*1880*/  HGMMA.64x64x16.F32.BF16 R56, gdesc[UR4], R56, gsb0 ;  /* 0x00e00000043879f0 */ /* 0x000fe20008001838 */
[----:B------:R-:W-:Y:S01]  /*1890*/  UMOV UR5, 0x80000020 ;  /* 0x8000002000057882 */ /* 0x000fe20000000000 */
[----:B------:R-:W-:Y:S01]  /*18a0*/  UMOV UR4, UR13 ;  /* 0x0000000d00047c82 */ /* 0x000fe20008000000 */
[----:B------:R-:W-:-:S02]  /*18b0*/  WARPGROUP.DEPBAR.LE gsb0, 0x0 ;  /* 0x00008000000079c5 */ /* 0x000fc40000010000 */
[----:B------:R-:W-:-:S06]  /*18c0*/  WARPGROUP.ARRIVE ;  /* 0x00000000000079c5 */ /* 0x000fcc0000000000 */
[----:B------:R-:W-:Y:S01]  /*18d0*/  HGMMA.64x64x16.F32.BF16 R24, gdesc[UR4], R24, gsb0 ;  /* 0x00e00000041879f0 */ /* 0x000fe20008001818 */
        /* <DEDUP_REMOVED lines=15> */
[----:B------:R-:W-:Y:S01]  /*19d0*/  BPT.TRAP 0x1 ;  /* 0x000000040000795c */ /* 0x000fe20000300000 */
.L_x_23:
[----:B------:R-:W-:Y:S01]  /*19e0*/  ULEA UR4, UR10, UR14, 0x3 ;  /* 0x0000000e0a047291 */ /* 0x000fe2000f8e183f */
[----:B------:R-:W-:-:S03]  /*19f0*/  ISETP.GT.U32.AND P1, PT, R18, 0x1, PT ;  /* 0x000000011200780c */ /* 0x000fc60003f24070 */
[----:B------:R-:W-:-:S04]  /*1a00*/  UIADD3 UR4, UR4, 0x10, URZ ;  /* 0x0000001004047890 */ /* 0x000fc8000fffe03f */
[----:B------:R-:W-:-:S09]  /*1a10*/  UPRMT UR4, URZ, 0x654, UR4 ;  /* 0x000006543f047896 */ /* 0x000fd20008000004 */
[----:B------:R-:W-:Y:S01]  /*1a20*/  SYNCS.ARRIVE.TRANS64.RED.A1T0 RZ, [UR4], RZ ;  /* 0x000000ffffff79a7 */ /* 0x000fe20008100404 */
[----:B------:R-:W-:Y:S05]  /*1a30*/  @P1 BRA `(.L_x_24) ;  /* 0x0000000000041947 */ /* 0x000fea0003800000 */
[----:B------:R-:W-:Y:S01]  /*1a40*/  BPT.TRAP 0x1 ;  /* 0x000000040000795c */ /* 0x000fe20000300000 */
.L_x_24:
[----:B------:R-:W-:Y:S01]  /*1a50*/  UIADD3 UR9, UR9, 0x1, URZ ;  /* 0x0000000109097890 */ /* 0x000fe2000fffe03f */
[C---:B------:R-:W-:Y:S01]  /*1a60*/  ISETP.GT.AND P1, PT, R0.reuse, 0x1, PT ;  /* 0x000000010000780c */ /* 0x040fe20003f24270 */
[----:B------:R-:W-:Y:S01]  /*1a70*/  UIADD3 UR10, UR10, 0x1, URZ ;  /* 0x000000010a0a7890 */ /* 0x000fe2000fffe03f */
[----:B------:R-:W-:Y:S01]  /*1a80*/  VIADD R0, R0, 0xffffffff ;  /* 0xffffffff00007836 */ /* 0x000fe20000000000 */
[----:B------:R-:W-:Y:S02]  /*1a90*/  UISETP.NE.AND UP0, UPT, UR9, 0x2, UPT ;  /* 0x000000020900788c */ /* 0x000fe4000bf05270 */
[----:B------:R-:W-:Y:S02]  /*1aa0*/  UISETP.NE.AND UP1, UPT, UR10, 0x2, UPT ;  /* 0x000000020a00788c */ /* 0x000fe4000bf25270 */
[----:B------:R-:W-:Y:S02]  /*1ab0*/  USEL UR4, URZ, 0x1, UP0 ;  /* 0x000000013f047887 */ /* 0x000fe40008000000 */
[----:B------:R-:W-:-:S02]  /*1ac0*/  USEL UR9, UR9, URZ, UP0 ;  /* 0x0000003f09097287 */ /* 0x000fc40008000000 */
[----:B------:R-:W-:Y:S02]  /*1ad0*/  USEL UR10, UR10, URZ, UP1 ;  /* 0x0000003f0a0a7287 */ /* 0x000fe40008800000 */
[----:B------:R-:W-:Y:S01]  /*1ae0*/  LOP3.LUT R5, R5, UR4, RZ, 0x3c, !PT ;  /* 0x0000000405057c12 */ /* 0x000fe2000f8e3cff */
[----:B------:R-:W-:Y:S09]  /*1af0*/  @P1 BRA `(.L_x_25) ;  /* 0xfffffffc000c1947 */ /* 0x000ff2000383ffff */
.L_x_18:
[----:B01----:R-:W0:Y:S02]  /*1b00*/  LDC R0, c[0x0][0x28c] ;  /* 0x0000a300ff007b82 */ /* 0x003e240000000800 */
[----:B0-----:R-:W-:-:S13]  /*1b10*/  ISETP.GE.AND P1, PT, R0, 0x1, PT ;  /* 0x000000010000780c */ /* 0x001fda0003f26270 */
[----:B------:R-:W-:Y:S05]  /*1b20*/  @!P1 BRA `(.L_x_26) ;  /* 0x0000000000389947 */ /* 0x000fea0003800000 */
[----:B------:R-:W-:Y:S05]  /*1b30*/  @!P0 BRA `(.L_x_27) ;  /* 0x0000000000048947 */ /* 0x000fea0003800000 */
[----:B------:R-:W-:Y:S01]  /*1b40*/  BPT.TRAP 0x1 ;  /* 0x000000040000795c */ /* 0x000fe20000300000 */
.L_x_27:
[----:B------:R-:W0:Y:S01]  /*1b50*/  S2UR UR6, SR_CgaCtaId ;  /* 0x00000000000679c3 */ /* 0x000e220000008800 */
[----:B------:R-:W-:Y:S01]  /*1b60*/  UIADD3 UR4, UR44, UR41, URZ ;  /* 0x000000292c047290 */ /* 0x000fe2000fffe03f */
[----:B------:R-:W-:Y:S01]  /*1b70*/  ISETP.GT.U32.AND P0, PT, R18, 0x1, PT ;  /* 0x000000011200780c */ /* 0x000fe20003f04070 */
[----:B------:R-:W-:Y:S02]  /*1b80*/  UMOV UR5, 0x400 ;  /* 0x0000040000057882 */ /* 0x000fe40000000000 */
[----:B------:R-:W-:-:S04]  /*1b90*/  USHF.L.U32 UR4, UR4, 0x3, URZ ;  /* 0x0000000304047899 */ /* 0x000fc8000800063f */
[----:B------:R-:W-:Y:S02]  /*1ba0*/  ULOP3.LUT UR4, UR4, 0x8, URZ, 0xc0, !UPT ;  /* 0x0000000804047892 */ /* 0x000fe4000f8ec03f */
[----:B0-----:R-:W-:-:S04]  /*1bb0*/  ULEA UR5, UR6, UR5, 0x18 ;  /* 0x0000000506057291 */ /* 0x001fc8000f8ec03f */
[----:B------:R-:W-:-:S04]  /*1bc0*/  UIADD3 UR4, UR5, 0x10, UR4 ;  /* 0x0000001005047890 */ /* 0x000fc8000fffe004 */
[----:B------:R-:W-:-:S09]  /*1bd0*/  UPRMT UR4, URZ, 0x654, UR4 ;  /* 0x000006543f047896 */ /* 0x000fd20008000004 */
[----:B------:R-:W-:Y:S01]  /*1be0*/  SYNCS.ARRIVE.TRANS64.RED.A1T0 RZ, [UR4], RZ ;  /* 0x000000ffffff79a7 */ /* 0x000fe20008100404 */
[----:B------:R-:W-:Y:S05]  /*1bf0*/  @P0 BRA `(.L_x_26) ;  /* 0x0000000000040947 */ /* 0x000fea0003800000 */
[----:B------:R-:W-:Y:S01]  /*1c00*/  BPT.TRAP 0x1 ;  /* 0x000000040000795c */ /* 0x000fe20000300000 */
.L_x_26:
[----:B------:R-:W-:Y:S01]  /*1c10*/  UIADD3 UR41, UR43, UR41, URZ ;  /* 0x000000292b297290 */ /* 0x000fe2000fffe03f */
[----:B------:R-:W-:Y:S01]  /*1c20*/  IMAD.SHL.U32 R3, R100, 0x40, RZ ;  /* 0x0000004064037824 */ /* 0x000fe200078e00ff */
[----:B------:R-:W-:Y:S01]  /*1c30*/  ULDC UR10, c[0x0][0x288] ;  /* 0x0000a200000a7ab9 */ /* 0x000fe20000000800 */
[----:B------:R-:W-:Y:S01]  /*1c40*/  SHF.R.S32.HI R11, RZ, 0x1f, R19 ;  /* 0x0000001fff0b7819 */ /* 0x000fe20000011413 */
[----:B------:R-:W-:Y:S01]  /*1c50*/  USHF.R.U32.HI UR4, URZ, 0x1, UR41 ;  /* 0x000000013f047899 */ /* 0x000fe20008011629 */
[----:B------:R-:W-:Y:S01]  /*1c60*/  IMAD.SHL.U32 R6, R107, 0x100, RZ ;  /* 0x000001006b067824 */ /* 0x000fe200078e00ff */
[C---:B------:R-:W-:Y:S01]  /*1c70*/  LOP3.LUT R8, R3.reuse, 0x6, R96, 0xf8, !PT ;  /* 0x0000000603087812 */ /* 0x040fe200078ef860 */
[----:B------:R-:W-:Y:S01]  /*1c80*/  ULDC.64 UR6, c[0x0][0x5d0] ;  /* 0x0001740000067ab9 */ /* 0x000fe20000000a00 */
[----:B------:R-:W-:Y:S01]  /*1c90*/  ULOP3.LUT UR4, UR4, 0x1, URZ, 0xc0, !UPT ;  /* 0x0000000104047892 */ /* 0x000fe2000f8ec03f */
[----:B------:R-:W-:Y:S01]  /*1ca0*/  ISETP.GE.AND P0, PT, R3, UR10, PT ;  /* 0x0000000a03007c0c */ /* 0x000fe2000bf06270 */
[----:B------:R-:W-:Y:S01]  /*1cb0*/  ULDC UR11, c[0x0][0x284] ;  /* 0x0000a100000b7ab9 */ /* 0x000fe20000000800 */
[----:B------:R-:W-:Y:S01]  /*1cc0*/  SHF.R.S32.HI R9, RZ, 0x1f, R8 ;  /* 0x0000001fff097819 */ /* 0x000fe20000011408 */
[----:B------:R-:W-:Y:S01]  /*1cd0*/  IMAD R0, R11, UR6, RZ ;  /* 0x000000060b007c24 */ /* 0x000fe2000f8e02ff */
[----:B------:R-:W-:Y:S01]  /*1ce0*/  UISETP.GT.U32.AND UP1, UPT, UR41, 0x1, UPT ;  /* 0x000000012900788c */ /* 0x000fe2000bf24070 */
[----:B------:R-:W-:Y:S01]  /*1cf0*/  ISETP.GE.OR P0, PT, R6, UR11, P0 ;  /* 0x0000000b06007c0c */ /* 0x000fe20008706670 */
[----:B------:R-:W-:Y:S01]  /*1d00*/  UISETP.NE.U32.AND UP0, UPT, UR4, 0x1, UPT ;  /* 0x000000010400788c */ /* 0x000fe2000bf05070 */
[C---:B------:R-:W-:Y:S01]  /*1d10*/  IMAD R7, R19.reuse, UR7, R0 ;  /* 0x0000000713077c24 */ /* 0x040fe2000f8e0200 */
[----:B------:R-:W-:Y:S01]  /*1d20*/  UISETP.LT.U32.AND UP1, UPT, UR43, 0x2, UP1 ;  /* 0x000000022b00788c */ /* 0x000fe20008f21070 */
[----:B------:R-:W-:Y:S01]  /*1d30*/  IMAD.WIDE.U32 R4, R19, UR6, R8 ;  /* 0x0000000613047c25 */ /* 0x000fe2000f8e0008 */
[----:B------:R-:W-:Y:S01]  /*1d40*/  UISETP.GT.U32.AND UP0, UPT, UR43, 0x1, !UP0 ;  /* 0x000000012b00788c */ /* 0x000fe2000c704070 */
[----:B------:R-:W-:-:S02]  /*1d50*/  ULDC.64 UR8, c[0x0][0x5c8] ;  /* 0x0001720000087ab9 */ /* 0x000fc40000000a00 */
[----:B------:R-:W-:Y:S01]  /*1d60*/  IMAD.WIDE R106, R107, 0x100, R22 ;  /* 0x000001006b6a7825 */ /* 0x000fe200078e0216 */
[----:B------:R-:W-:Y:S02]  /*1d70*/  USEL UR5, URZ, 0x1, !UP1 ;  /* 0x000000013f057887 */ /* 0x000fe4000c800000 */
[----:B------:R-:W-:Y:S01]  /*1d80*/  USEL UR4, URZ, 0x1, !UP0 ;  /* 0x000000013f047887 */ /* 0x000fe2000c000000 */
[----:B------:R-:W-:Y:S01]  /*1d90*/  IMAD.IADD R5, R5, 0x1, R7 ;  /* 0x0000000105057824 */ /* 0x000fe200078e0207 */
[----:B------:R-:W-:Y:S01]  /*1da0*/  ULOP3.LUT UR41, UR41, 0x1, URZ, 0xc0, !UPT ;  /* 0x0000000129297892 */ /* 0x000fe2000f8ec03f */
[----:B------:R-:W-:Y:S01]  /*1db0*/  IMAD R7, R107, UR8, RZ ;  /* 0x000000086b077c24 */ /* 0x000fe2000f8e02ff */
[----:B------:R-:W-:Y:S01]  /*1dc0*/  ULOP3.LUT UR40, UR4, UR40, UR5, 0x96, !UPT ;  /* 0x0000002804287292 */ /* 0x000fe2000f8e9605 */
[----:B------:R-:W-:-:S04]  /*1dd0*/  IMAD.WIDE.U32 R110, R106, UR8, R4 ;  /* 0x000000086a6e7c25 */ /* 0x000fc8000f8e0004 */
[----:B------:R-:W-:Y:S02]  /*1de0*/  IMAD R7, R106, UR9, R7 ;  /* 0x000000096a077c24 */ /* 0x000fe4000f8e0207 */
[----:B------:R-:W-:Y:S01]  /*1df0*/  IMAD.MOV.U32 R0, RZ, RZ, -0x1 ;  /* 0xffffffffff007424 */ /* 0x000fe200078e00ff */
[----:B------:R-:W-:Y:S06]  /*1e00*/  @P0 BRA `(.L_x_28) ;  /* 0x0000004c00000947 */ /* 0x000fec0003800000 */
[----:B-----5:R-:W-:Y:S01]  /*1e10*/  FSETP.NEU.AND P1, PT, R89, RZ, PT ;  /* 0x000000ff5900720b */ /* 0x020fe20003f2d000 */
[----:B------:R-:W-:Y:S01]  /*1e20*/  IMAD.IADD R4, R90, 0x1, -R3 ;  /* 0x000000015a047824 */ /* 0x000fe200078e0a03 */
[----:B------:R-:W-:Y:S01]  /*1e30*/  BSSY B0, `(.L_x_28) ;  /* 0x00004bd000007945 */ /* 0x000fe20003800000 */
[----:B------:R-:W-:Y:S02]  /*1e40*/  IMAD.IADD R3, R99, 0x1, -R6 ;  /* 0x0000000163037824 */ /* 0x000fe400078e0a06 */
[----:B------:R-:W-:Y:S01]  /*1e50*/  IMAD.IADD R103, R111, 0x1, R7 ;  /* 0x000000016f677824 */ /* 0x000fe200078e0207 */
[----:B------:R-:W-:-:S04]  /*1e60*/  ISETP.GT.AND P6, PT, R4, RZ, PT ;  /* 0x000000ff0400720c */ /* 0x000fc80003fc4270 */
[----:B------:R-:W-:-:S03]  /*1e70*/  ISETP.GT.AND P0, PT, R3, RZ, P6 ;  /* 0x000000ff0300720c */ /* 0x000fc60003704270 */
[----:B------:R-:W-:Y:S10]  /*1e80*/  @!P1 BRA `(.L_x_29) ;  /* 0x0000003400709947 */ /* 0x000ff40003800000 */
[----:B------:R-:W0:Y:S01]  /*1e90*/  LDC.64 R14, c[0x0][0x5b8] ;  /* 0x00016e00ff0e7b82 */ /* 0x000e220000000a00 */
[----:B------:R-:W-:-:S07]  /*1ea0*/  ULDC.64 UR4, c[0x0][0x5c0] ;  /* 0x0001700000047ab9 */ /* 0x000fce0000000a00 */
[----:B------:R-:W1:Y:S08]  /*1eb0*/  LDC.64 R104, c[0x0][0x5b0] ;  /* 0x00016c00ff687b82 */ /* 0x000e700000000a00 */
[----:B------:R-:W2:Y:S01]  /*1ec0*/  LDC.64 R12, c[0x0][0x5a8] ;  /* 0x00016a00ff0c7b82 */ /* 0x000ea20000000a00 */
[-C--:B0-----:R-:W-:Y:S02]  /*1ed0*/  IMAD R6, R11, R14.reuse, RZ ;  /* 0x0000000e0b067224 */ /* 0x081fe400078e02ff */
[----:B------:R-:W-:-:S04]  /*1ee0*/  IMAD.WIDE.U32 R20, R19, R14, R8 ;  /* 0x0000000e13147225 */ /* 0x000fc800078e0008 */
[----:B------:R-:W-:Y:S02]  /*1ef0*/  IMAD R113, R19, R15, R6 ;  /* 0x0000000f13717224 */ /* 0x000fe400078e0206 */
[-C--:B-1----:R-:W-:Y:S02]  /*1f00*/  IMAD R5, R107, R104.reuse, RZ ;  /* 0x000000686b057224 */ /* 0x082fe400078e02ff */
[----:B------:R-:W-:Y:S02]  /*1f10*/  IMAD.IADD R101, R21, 0x1, R113 ;  /* 0x0000000115657824 */ /* 0x000fe400078e0271 */
[----:B------:R-:W-:Y:S02]  /*1f20*/  IMAD.MOV.U32 R100, RZ, RZ, R20 ;  /* 0x000000ffff647224 */ /* 0x000fe400078e0014 */
[C---:B------:R-:W-:Y:S02]  /*1f30*/  IMAD R117, R106.reuse, R105, R5 ;  /* 0x000000696a757224 */ /* 0x040fe400078e0205 */
[----:B------:R-:W-:-:S04]  /*1f40*/  IMAD.WIDE.U32 R6, R106, R104, R100 ;  /* 0x000000686a067225 */ /* 0x000fc800078e0064 */
[----:B------:R-:W-:Y:S01]  /*1f50*/  IMAD.IADD R5, R7, 0x1, R117 ;  /* 0x0000000107057824 */ /* 0x000fe200078e0275 */
[----:B--2---:R-:W-:-:S04]  /*1f60*/  LEA R10, P1, R6, R12, 0x1 ;  /* 0x0000000c060a7211 */ /* 0x004fc800078208ff */
[----:B------:R-:W-:-:S05]  /*1f70*/  LEA.HI.X R11, R6, R13, R5, 0x1, P1 ;  /* 0x0000000d060b7211 */ /* 0x000fca00008f0c05 */
[----:B------:R-:W2:Y:S01]  /*1f80*/  @P0 LDG.E.LTC128B.U16 R5, desc[UR38][R10.64] ;  /* 0x000000260a050981 */ /* 0x000ea2000c1e1520 */
[----:B------:R-:W-:Y:S01]  /*1f90*/  ISETP.GT.AND P4, PT, R4, 0x1, PT ;  /* 0x000000010400780c */ /* 0x000fe20003f84270 */
[----:B------:R-:W-:Y:S01]  /*1fa0*/  IMAD.WIDE.U32 R6, R106, R104, R8 ;  /* 0x000000686a067225 */ /* 0x000fe200078e0008 */
[----:B------:R-:W-:Y:S01]  /*1fb0*/  BSSY B1, `(.L_x_30) ;  /* 0x0000013000017945 */ /* 0x000fe20003800000 */
[----:B------:R-:W-:Y:S02]  /*1fc0*/  SHF.L.U64.HI R111, R104, 0x3, R105 ;  /* 0x00000003686f7819 */ /* 0x000fe40000010269 */
[----:B------:R-:W-:Y:S01]  /*1fd0*/  IMAD.IADD R7, R117, 0x1, R7 ;  /* 0x0000000175077824 */ /* 0x000fe200078e0207 */
[----:B------:R-:W-:Y:S01]  /*1fe0*/  P2R R116, PR, RZ, 0x10 ;  /* 0x00000010ff747803 */ /* 0x000fe20000000000 */
[----:B------:R-:W-:-:S04]  /*1ff0*/  IMAD.WIDE.U32 R108, R19, R14, R6 ;  /* 0x0000000e136c7225 */ /* 0x000fc800078e0006 */
[----:B------:R-:W-:Y:S01]  /*2000*/  IMAD.IADD R7, R113, 0x1, R109 ;  /* 0x0000000171077824 */ /* 0x000fe200078e026d */
[----:B------:R-:W-:-:S04]  /*2010*/  LEA R6, P2, R108, R12, 0x1 ;  /* 0x0000000c6c067211 */ /* 0x000fc800078408ff */
[----:B------:R-:W-:Y:S01]  /*2020*/  LEA.HI.X R7, R108, R13, R7, 0x1, P2 ;  /* 0x0000000d6c077211 */ /* 0x000fe200010f0c07 */
[----:B--2---:R-:W-:-:S04]  /*2030*/  IMAD.U32 R102, R5, 0x10000, RZ ;  /* 0x0001000005667824 */ /* 0x004fc800078e00ff */
[----:B------:R-:W-:Y:S01]  /*2040*/  FMUL R15, R102, R89 ;  /* 0x00000059660f7220 */ /* 0x000fe20000400000 */
[----:B------:R-:W-:-:S03]  /*2050*/  LEA R102, P1, R110, UR4, 0x1 ;  /* 0x000000046e667c11 */ /* 0x000fc6000f8208ff */
[----:B------:R-:W-:Y:S01]  /*2060*/  FFMA R15, R56, R88, R15 ;  /* 0x00000058380f7223 */ /* 0x000fe2000000000f */
[----:B------:R-:W-:Y:S01]  /*2070*/  LEA.HI.X R103, R110, UR5, R103, 0x1, P1 ;  /* 0x000000056e677c11 */ /* 0x000fe200088f0c67 */
[----:B------:R-:W-:Y:S01]  /*2080*/  IMAD.SHL.U32 R110, R104, 0x8, RZ ;  /* 0x00000008686e7824 */ /* 0x000fe200078e00ff */
[----:B------:R-:W-:Y:S02]  /*2090*/  ISETP.GT.AND P1, PT, R3, RZ, P4 ;  /* 0x000000ff0300720c */ /* 0x000fe40002724270 */
[----:B------:R-:W-:-:S05]  /*20a0*/  F2FP.BF16.F32.PACK_AB R15, RZ, R15 ;  /* 0x0000000fff0f723e */ /* 0x000fca00000010ff */
[----:B------:R0:W-:Y:S06]  /*20b0*/  @P0 STG.E.U16 desc[UR38][R102.64], R15 ;  /* 0x0000000f66000986 */ /* 0x0001ec000c101526 */
[----:B------:R-:W-:Y:S05]  /*20c0*/  @!P1 BRA `(.L_x_31) ;  /* 0x0000000000049947 */ /* 0x000fea0003800000 */
[----:B------:R1:W5:Y:S02]  /*20d0*/  LDG.E.LTC128B.U16 R5, desc[UR38][R6.64+0x2] ;  /* 0x0000022606057981 */ /* 0x000364000c1e1520 */
.L_x_31:
[----:B------:R-:W-:Y:S05]  /*20e0*/  BSYNC B1 ;  /* 0x0000000000017941 */ /* 0x000fea0003800000 */
.L_x_30:
[----:B-----5:R-:W-:Y:S01]  /*20f0*/  IMAD.U32 R10, R5, 0x10000, RZ ;  /* 0x00010000050a7824 */ /* 0x020fe200078e00ff */
[----:B------:R-:W-:Y:S01]  /*2100*/  ISETP.GT.AND P0, PT, R3, 0x8, P6 ;  /* 0x000000080300780c */ /* 0x000fe20003704270 */
[----:B------:R-:W-:Y:S01]  /*2110*/  IMAD.WIDE.U32 R114, R106, R104, R110 ;  /* 0x000000686a727225 */ /* 0x000fe200078e006e */
[----:B0-----:R-:W-:-:S03]  /*2120*/  PRMT R15, R5, 0x7610, R15 ;  /* 0x00007610050f7816 */ /* 0x001fc6000000000f */
[----:B------:R-:W-:Y:S01]  /*2130*/  FMUL R10, R10, R89 ;  /* 0x000000590a0a7220 */ /* 0x000fe20000400000 */
[----:B------:R-:W-:Y:S01]  /*2140*/  IMAD.IADD R117, R117, 0x1, R115 ;  /* 0x0000000175757824 */ /* 0x000fe200078e0273 */
[----:B------:R-:W-:Y:S02]  /*2150*/  IADD3 R11, P2, R20, R114, RZ ;  /* 0x00000072140b7210 */ /* 0x000fe40007f5e0ff */
[----:B------:R-:W-:-:S03]  /*2160*/  FFMA R57, R57, R88, R10 ;  /* 0x0000005839397223 */ /* 0x000fc6000000000a */
[----:B------:R-:W-:Y:S01]  /*2170*/  IMAD.X R56, R117, 0x1, R101, P2 ;  /* 0x0000000175387824 */ /* 0x000fe200010e0665 */
[C---:B------:R-:W-:Y:S02]  /*2180*/  LEA R10, P2, R11.reuse, R12, 0x1 ;  /* 0x0000000c0b0a7211 */ /* 0x040fe400078408ff */
[----:B------:R-:W-:Y:S02]  /*2190*/  F2FP.BF16.F32.PACK_AB R57, RZ, R57 ;  /* 0x00000039ff39723e */ /* 0x000fe400000010ff */
[----:B------:R-:W-:Y:S01]  /*21a0*/  LEA.HI.X R11, R11, R13, R56, 0x1, P2 ;  /* 0x0000000d0b0b7211 */ /* 0x000fe200010f0c38 */
[----:B------:R-:W-:Y:S01]  /*21b0*/  @P1 IMAD.MOV.U32 R56, RZ, RZ, R102 ;  /* 0x000000ffff381224 */ /* 0x000fe200078e0066 */
[----:B------:R-:W-:Y:S01]  /*21c0*/  PRMT R109, R57, 0x7610, R109 ;  /* 0x00007610396d7816 */ /* 0x000fe2000000006d */
[----:B------:R-:W-:-:S05]  /*21d0*/  @P1 IMAD.MOV.U32 R57, RZ, RZ, R103 ;  /* 0x000000ffff391224 */ /* 0x000fca00078e0067 */
[----:B------:R0:W-:Y:S04]  /*21e0*/  @P1 STG.E.U16 desc[UR38][R56.64+0x2], R109 ;  /* 0x0000026d38001986 */ /* 0x0001e8000c101526 */
[----:B------:R-:W2:Y:S01]  /*21f0*/  @P0 LDG.E.LTC128B.U16 R15, desc[UR38][R10.64] ;  /* 0x000000260a0f0981 */ /* 0x000ea2000c1e1520 */
[----:B------:R-:W-:Y:S01]  /*2200*/  IADD3 R114, P1, R8, R114, RZ ;  /* 0x0000007208727210 */ /* 0x000fe20007f3e0ff */
[----:B------:R-:W-:Y:S01]  /*2210*/  BSSY B1, `(.L_x_32) ;  /* 0x0000012000017945 */ /* 0x000fe20003800000 */
[----:B------:R-:W-:-:S03]  /*2220*/  SHF.L.U64.HI R119, R94, 0x1, R93 ;  /* 0x000000015e777819 */ /* 0x000fc6000001025d */
[----:B------:R-:W-:Y:S01]  /*2230*/  IMAD.X R115, R9, 0x1, R117, P1 ;  /* 0x0000000109737824 */ /* 0x000fe200008e0675 */
[----:B------:R-:W-:Y:S01]  /*2240*/  ISETP.GT.AND P1, PT, R3, 0x8, P4 ;  /* 0x000000080300780c */ /* 0x000fe20002724270 */
[----:B------:R-:W-:Y:S02]  /*2250*/  IMAD.SHL.U32 R117, R94, 0x2, RZ ;  /* 0x000000025e757824 */ /* 0x000fe400078e00ff */
[----:B------:R-:W-:-:S04]  /*2260*/  IMAD.WIDE.U32 R114, R19, R14, R114 ;  /* 0x0000000e13727225 */ /* 0x000fc800078e0072 */
[----:B0-----:R-:W-:Y:S01]  /*2270*/  IMAD.IADD R57, R113, 0x1, R115 ;  /* 0x0000000171397824 */ /* 0x001fe200078e0273 */
[----:B------:R-:W-:-:S04]  /*2280*/  LEA R56, P3, R114, R12, 0x1 ;  /* 0x0000000c72387211 */ /* 0x000fc800078608ff */
[----:B------:R-:W-:Y:S01]  /*2290*/  LEA.HI.X R57, R114, R13, R57, 0x1, P3 ;  /* 0x0000000d72397211 */ /* 0x000fe200018f0c39 */
[----:B--2---:R-:W-:-:S04]  /*22a0*/  IMAD.U32 R108, R15, 0x10000, RZ ;  /* 0x000100000f6c7824 */ /* 0x004fc800078e00ff */
[----:B------:R-:W-:Y:S01]  /*22b0*/  FMUL R5, R108, R89 ;  /* 0x000000596c057220 */ /* 0x000fe20000400000 */
[----:B------:R-:W-:-:S03]  /*22c0*/  IADD3 R108, P2, R117, R102, RZ ;  /* 0x00000066756c7210 */ /* 0x000fc60007f5e0ff */
[----:B------:R-:W-:Y:S02]  /*22d0*/  FFMA R5, R58, R88, R5 ;  /* 0x000000583a057223 */ /* 0x000fe40000000005 */
[----:B------:R-:W-:-:S03]  /*22e0*/  IMAD.X R109, R119, 0x1, R103, P2 ;  /* 0x00000001776d7824 */ /* 0x000fc600010e0667 */
[----:B------:R-:W-:-:S05]  /*22f0*/  F2FP.BF16.F32.PACK_AB R5, RZ, R5 ;  /* 0x00000005ff05723e */ /* 0x000fca00000010ff */
[----:B------:R0:W-:Y:S01]  /*2300*/  @P0 STG.E.U16 desc[UR38][R108.64], R5 ;  /* 0x000000056c000986 */ /* 0x0001e2000c101526 */
[----:B------:R-:W-:Y:S05]  /*2310*/  @!P1 BRA `(.L_x_33) ;  /* 0x0000000000049947 */ /* 0x000fea0003800000 */
[----:B------:R2:W5:Y:S02]  /*2320*/  LDG.E.LTC128B.U16 R15, desc[UR38][R56.64+0x2] ;  /* 0x00000226380f7981 */ /* 0x000564000c1e1520 */
.L_x_33:
[----:B------:R-:W-:Y:S05]  /*2330*/  BSYNC B1 ;  /* 0x0000000000017941 */ /* 0x000fea0003800000 */
.L_x_32:
[----:B-----5:R-:W-:Y:S01]  /*2340*/  IMAD.U32 R10, R15, 0x10000, RZ ;  /* 0x000100000f0a7824 */ /* 0x020fe200078e00ff */
[----:B------:R-:W-:Y:S01]  /*2350*/  ISETP.GT.AND P4, PT, R4, 0x8, PT ;  /* 0x000000080400780c */ /* 0x000fe20003f84270 */
[----:B------:R-:W-:Y:S01]  /*2360*/  IMAD.MOV.U32 R58, RZ, RZ, R108 ;  /* 0x000000ffff3a7224 */ /* 0x000fe200078e006c */
[----:B------:R-:W-:Y:S01]  /*2370*/  BSSY B1, `(.L_x_34) ;  /* 0x000000b000017945 */ /* 0x000fe20003800000 */
[----:B------:R-:W-:Y:S01]  /*2380*/  FMUL R10, R10, R89 ;  /* 0x000000590a0a7220 */ /* 0x000fe20000400000 */
[----:B------:R-:W-:Y:S02]  /*2390*/  ISETP.GT.AND P0, PT, R3, RZ, P4 ;  /* 0x000000ff0300720c */ /* 0x000fe40002704270 */
[----:B------:R-:W-:Y:S01]  /*23a0*/  P2R R115, PR, RZ, 0x10 ;  /* 0x00000010ff737803 */ /* 0x000fe20000000000 */
[----:B------:R-:W-:Y:S01]  /*23b0*/  FFMA R10, R59, R88, R10 ;  /* 0x000000583b0a7223 */ /* 0x000fe2000000000a */
[----:B------:R-:W-:Y:S01]  /*23c0*/  IMAD.MOV.U32 R59, RZ, RZ, R109 ;  /* 0x000000ffff3b7224 */ /* 0x000fe200078e006d */
[----:B------:R-:W-:-:S03]  /*23d0*/  PRMT R114, R15, 0x7610, R114 ;  /* 0x000076100f727816 */ /* 0x000fc60000000072 */
[----:B------:R-:W-:-:S05]  /*23e0*/  F2FP.BF16.F32.PACK_AB R10, RZ, R10 ;  /* 0x0000000aff0a723e */ /* 0x000fca00000010ff */
[----:B------:R3:W-:Y:S01]  /*23f0*/  @P1 STG.E.U16 desc[UR38][R58.64+0x2], R10 ;  /* 0x0000020a3a001986 */ /* 0x0007e2000c101526 */
[----:B------:R-:W-:Y:S05]  /*2400*/  @!P0 BRA `(.L_x_35) ;  /* 0x0000000000048947 */ /* 0x000fea0003800000 */
[----:B------:R4:W5:Y:S02]  /*2410*/  LDG.E.LTC128B.U16 R114, desc[UR38][R6.64+0x10] ;  /* 0x0000102606727981 */ /* 0x000964000c1e1520 */
.L_x_35:
[----:B------:R-:W-:Y:S05]  /*2420*/  BSYNC B1 ;  /* 0x0000000000017941 */ /* 0x000fea0003800000 */
.L_x_34:
[----:B---3-5:R-:W-:Y:S01]  /*2430*/  IMAD.U32 R10, R114, 0x10000, RZ ;  /* 0x00010000720a7824 */ /* 0x028fe200078e00ff */
[C---:B0-----:R-:W-:Y:S01]  /*2440*/  SHF.L.U64.HI R5, R95.reuse, 0x1, R92 ;  /* 0x000000015f057819 */ /* 0x041fe2000001025c */
[----:B------:R-:W-:Y:S01]  /*2450*/  IMAD.SHL.U32 R15, R95, 0x2, RZ ;  /* 0x000000025f0f7824 */ /* 0x000fe200078e00ff */
[----:B------:R-:W-:Y:S01]  /*2460*/  ISETP.GT.AND P3, PT, R4, 0x9, PT ;  /* 0x000000090400780c */ /* 0x000fe20003f64270 */
[----:B------:R-:W-:Y:S01]  /*2470*/  FMUL R11, R10, R89 ;  /* 0x000000590a0b7220 */ /* 0x000fe20000400000 */
[----:B------:R-:W-:Y:S02]  /*2480*/  BSSY B1, `(.L_x_36) ;  /* 0x000000a000017945 */ /* 0x000fe40003800000 */
[----:B------:R-:W-:Y:S01]  /*2490*/  IADD3 R10, P1, P2, R15, R102, R117 ;  /* 0x000000660f0a7210 */ /* 0x000fe20007a3e075 */
[----:B------:R-:W-:Y:S01]  /*24a0*/  FFMA R60, R60, R88, R11 ;  /* 0x000000583c3c7223 */ /* 0x000fe2000000000b */
[----:B------:R-:W-:Y:S02]  /*24b0*/  P2R R117, PR, RZ, 0x8 ;  /* 0x00000008ff757803 */ /* 0x000fe40000000000 */
[----:B------:R-:W-:-:S02]  /*24c0*/  IADD3.X R11, R5, R103, R119, P1, P2 ;  /* 0x00000067050b7210 */ /* 0x000fc40000fe4477 */
[----:B------:R-:W-:Y:S02]  /*24d0*/  F2FP.BF16.F32.PACK_AB R60, RZ, R60 ;  /* 0x0000003cff3c723e */ /* 0x000fe400000010ff */
[----:B------:R-:W-:-:S03]  /*24e0*/  ISETP.GT.AND P1, PT, R3, RZ, P3 ;  /* 0x000000ff0300720c */ /* 0x000fc60001f24270 */
[----:B------:R0:W-:Y:S10]  /*24f0*/  @P0 STG.E.U16 desc[UR38][R102.64+0x10], R60 ;  /* 0x0000103c66000986 */ /* 0x0001f4000c101526 */
[----:B------:R-:W-:Y:S05]  /*2500*/  @!P1 BRA `(.L_x_37) ;  /* 0x0000000000049947 */ /* 0x000fea0003800000 */
[----:B------:R3:W5:Y:S02]  /*2510*/  LDG.E.LTC128B.U16 R114, desc[UR38][R6.64+0x12] ;  /* 0x0000122606727981 */ /* 0x000764000c1e1520 */
.L_x_37:
[----:B------:R-:W-:Y:S05]  /*2520*/  BSYNC B1 ;  /* 0x0000000000017941 */ /* 0x000fea0003800000 */
.L_x_36:
[----:B0----5:R-:W-:Y:S01]  /*2530*/  IMAD.U32 R60, R114, 0x10000, RZ ;  /* 0x00010000723c7824 */ /* 0x021fe200078e00ff */
[----:B------:R-:W-:Y:S01]  /*2540*/  ISETP.GT.AND P0, PT, R3, 0x8, P4 ;  /* 0x000000080300780c */ /* 0x000fe20002704270 */
[----:B------:R-:W-:Y:S02]  /*2550*/  BSSY B1, `(.L_x_38) ;  /* 0x000000a000017945 */ /* 0x000fe40003800000 */
[----:B------:R-:W-:-:S04]  /*2560*/  FMUL R60, R60, R89 ;  /* 0x000000593c3c7220 */ /* 0x000fc80000400000 */
[----:B------:R-:W-:Y:S01]  /*2570*/  FFMA R60, R61, R88, R60 ;  /* 0x000000583d3c7223 */ /* 0x000fe2000000003c */
[----:B------:R-:W-:-:S04]  /*2580*/  @P1 IMAD.MOV.U32 R61, RZ, RZ, R103 ;  /* 0x000000ffff3d1224 */ /* 0x000fc800078e0067 */
[----:B------:R-:W-:-:S04]  /*2590*/  F2FP.BF16.F32.PACK_AB R60, RZ, R60 ;  /* 0x0000003cff3c723e */ /* 0x000fc800000010ff */
[----:B------:R-:W-:Y:S01]  /*25a0*/  PRMT R118, R60, 0x7610, R118 ;  /* 0x000076103c767816 */ /* 0x000fe20000000076 */
[----:B------:R-:W-:-:S05]  /*25b0*/  @P1 IMAD.MOV.U32 R60, RZ, RZ, R102 ;  /* 0x000000ffff3c1224 */ /* 0x000fca00078e0066 */
[----:B------:R0:W-:Y:S01]  /*25c0*/  @P1 STG.E.U16 desc[UR38][R60.64+0x12], R118 ;  /* 0x000012763c001986 */ /* 0x0001e2000c101526 */
[----:B------:R-:W-:Y:S05]  /*25d0*/  @!P0 BRA `(.L_x_39) ;  /* 0x0000000000048947 */ /* 0x000fea0003800000 */
[----:B------:R0:W5:Y:S02]  /*25e0*/  LDG.E.LTC128B.U16 R114, desc[UR38][R56.64+0x10] ;  /* 0x0000102638727981 */ /* 0x000164000c1e1520 */
.L_x_39:
[----:B------:R-:W-:Y:S05]  /*25f0*/  BSYNC B1 ;  /* 0x0000000000017941 */ /* 0x000fea0003800000 */
.L_x_38:
[----:B0----5:R-:W-:Y:S01]  /*2600*/  IMAD.U32 R60, R114, 0x10000, RZ ;  /* 0x00010000723c7824 */ /* 0x021fe200078e00ff */
[----:B------:R-:W-:Y:S01]  /*2610*/  ISETP.GT.AND P1, PT, R3, 0x8, P3 ;  /* 0x000000080300780c */ /* 0x000fe20001f24270 */
[----:B------:R-:W-:Y:S02]  /*2620*/  BSSY B1, `(.L_x_40) ;  /* 0x0000007000017945 */ /* 0x000fe40003800000 */
[----:B------:R-:W-:-:S04]  /*2630*/  FMUL R61, R60, R89 ;  /* 0x000000593c3d7220 */ /* 0x000fc80000400000 */
[----:B------:R-:W-:-:S05]  /*2640*/  FFMA R61, R62, R88, R61 ;  /* 0x000000583e3d7223 */ /* 0x000fca000000003d */
[----:B------:R-:W-:-:S05]  /*2650*/  F2FP.BF16.F32.PACK_AB R61, RZ, R61 ;  /* 0x0000003dff3d723e */ /* 0x000fca00000010ff */
[----:B------:R0:W-:Y:S01]  /*2660*/  @P0 STG.E.U16 desc[UR38][R58.64+0x10], R61 ;  /* 0x0000103d3a000986 */ /* 0x0001e2000c101526 */
[----:B------:R-:W-:Y:S05]  /*2670*/  @!P1 BRA `(.L_x_41) ;  /* 0x0000000000049947 */ /* 0x000fea0003800000 */
[----:B------:R0:W5:Y:S02]  /*2680*/  LDG.E.LTC128B.U16 R114, desc[UR38][R56.64+0x12] ;  /* 0x0000122638727981 */ /* 0x000164000c1e1520 */
.L_x_41:
[----:B------:R-:W-:Y:S05]  /*2690*/  BSYNC B1 ;  /* 0x0000000000017941 */ /* 0x000fea0003800000 */
.L_x_40:
[----:B-----5:R-:W-:Y:S01]  /*26a0*/  IMAD.U32 R60, R114, 0x10000, RZ ;  /* 0x00010000723c7824 */ /* 0x020fe200078e00ff */
[----:B------:R-:W-:Y:S01]  /*26b0*/  IADD3 R121, P0, R106, 0x80, RZ ;  /* 0x000000806a797810 */ /* 0x000fe20007f1e0ff */
[----:B------:R-:W-:Y:S01]  /*26c0*/  BSSY B1, `(.L_x_42) ;  /* 0x000000b000017945 */ /* 0x000fe20003800000 */
[----:B------:R-:W-:Y:S01]  /*26d0*/  ISETP.GT.AND P2, PT, R4, 0x10, PT ;  /* 0x000000100400780c */ /* 0x000fe20003f44270 */
[----:B------:R-:W-:Y:S02]  /*26e0*/  FMUL R60, R60, R89 ;  /* 0x000000593c3c7220 */ /* 0x000fe40000400000 */
[----:B------:R-:W-:Y:S01]  /*26f0*/  IMAD.X R107, RZ, RZ, R107, P0 ;  /* 0x000000ffff6b7224 */ /* 0x000fe200000e066b */
[----:B------:R-:W-:Y:S01]  /*2700*/  ISETP.GT.AND P0, PT, R3, RZ, P2 ;  /* 0x000000ff0300720c */ /* 0x000fe20001704270 */
[----:B------:R-:W-:Y:S01]  /*2710*/  FFMA R60, R63, R88, R60 ;  /* 0x000000583f3c7223 */ /* 0x000fe2000000003c */
[----:B------:R-:W-:-:S04]  /*2720*/  P2R R118, PR, RZ, 0x4 ;  /* 0x00000004ff767803 */ /* 0x000fc80000000000 */
[----:B------:R-:W-:-:S05]  /*2730*/  F2FP.BF16.F32.PACK_AB R60, RZ, R60 ;  /* 0x0000003cff3c723e */ /* 0x000fca00000010ff */
[----:B------:R0:W-:Y:S02]  /*2740*/  @P1 STG.E.U16 desc[UR38][R58.64+0x12], R60 ;  /* 0x0000123c3a001986 */ /* 0x0001e4000c101526 */
[----:B------:R-:W-:Y:S05]  /*2750*/  @!P0 BRA `(.L_x_43) ;  /* 0x0000000000048947 */ /* 0x000fea0003800000 */
[----:B------:R0:W5:Y:S02]  /*2760*/  LDG.E.LTC128B.U16 R114, desc[UR38][R6.64+0x20] ;  /* 0x0000202606727981 */ /* 0x000164000c1e1520 */
.L_x_43:
[----:B------:R-:W-:Y:S05]  /*2770*/  BSYNC B1 ;  /* 0x0000000000017941 */ /* 0x000fea0003800000 */
.L_x_42:
[----:B0----5:R-:W-:Y:S01]  /*2780*/  IMAD.U32 R60, R114, 0x10000, RZ ;  /* 0x00010000723c7824 */ /* 0x021fe200078e00ff */
[----:B------:R-:W-:Y:S01]  /*2790*/  ISETP.GT.AND P1, PT, R4, 0x11, PT ;  /* 0x000000110400780c */ /* 0x000fe20003f24270 */
[-C--:B------:R-:W-:Y:S01]  /*27a0*/  IMAD.WIDE.U32 R62, R121, R104.reuse, R8 ;  /* 0x00000068793e7225 */ /* 0x080fe200078e0008 */
[----:B------:R-:W-:Y:S03]  /*27b0*/  BSSY B1, `(.L_x_44) ;  /* 0x0000021000017945 */ /* 0x000fe60003800000 */
[----:B------:R-:W-:Y:S01]  /*27c0*/  FMUL R21, R60, R89 ;  /* 0x000000593c157220 */ /* 0x000fe20000400000 */
[----:B------:R-:W-:-:S03]  /*27d0*/  IMAD R60, R107, R104, RZ ;  /* 0x000000686b3c7224 */ /* 0x000fc600078e02ff */
[----:B------:R-:W-:Y:S01]  /*27e0*/  FFMA R21, R64, R88, R21 ;  /* 0x0000005840157223 */ /* 0x000fe20000000015 */
[C---:B------:R-:W-:Y:S02]  /*27f0*/  IMAD R119, R121.reuse, R105, R60 ;  /* 0x0000006979777224 */ /* 0x040fe400078e023c */
[----:B------:R-:W-:Y:S02]  /*2800*/  IMAD.WIDE.U32 R60, R121, R104, R100 ;  /* 0x00000068793c7225 */ /* 0x000fe400078e0064 */
[----:B------:R-:W-:Y:S02]  /*2810*/  F2FP.BF16.F32.PACK_AB R21, RZ, R21 ;  /* 0x00000015ff15723e */ /* 0x000fe400000010ff */
[----:B------:R-:W-:Y:S02]  /*2820*/  IMAD.IADD R63, R119, 0x1, R63 ;  /* 0x00000001773f7824 */ /* 0x000fe400078e023f */
[----:B------:R-:W-:Y:S01]  /*2830*/  PRMT R105, R21, 0x7610, R105 ;  /* 0x0000761015697816 */ /* 0x000fe20000000069 */
[----:B------:R-:W-:-:S02]  /*2840*/  IMAD.IADD R21, R61, 0x1, R119 ;  /* 0x000000013d157824 */ /* 0x000fc400078e0277 */
[----:B------:R-:W-:Y:S02]  /*2850*/  IMAD.WIDE.U32 R106, R19, R14, R62 ;  /* 0x0000000e136a7225 */ /* 0x000fe400078e003e */
[----:B------:R0:W-:Y:S01]  /*2860*/  @P0 STG.E.U16 desc[UR38][R102.64+0x20], R105 ;  /* 0x0000206966000986 */ /* 0x0001e2000c101526 */
[----:B------:R-:W-:-:S04]  /*2870*/  LEA R62, P0, R60, R12, 0x1 ;  /* 0x0000000c3c3e7211 */ /* 0x000fc800078008ff */
[----:B------:R-:W-:Y:S01]  /*2880*/  LEA.HI.X R63, R60, R13, R21, 0x1, P0 ;  /* 0x0000000d3c3f7211 */ /* 0x000fe200000f0c15 */
[----:B------:R-:W-:Y:S01]  /*2890*/  IMAD.IADD R21, R113, 0x1, R107 ;  /* 0x0000000171157824 */ /* 0x000fe200078e026b */
[----:B------:R-:W-:-:S04]  /*28a0*/  LEA R60, P0, R106, R12, 0x1 ;  /* 0x0000000c6a3c7211 */ /* 0x000fc800078008ff */
[----:B------:R-:W-:Y:S01]  /*28b0*/  LEA.HI.X R61, R106, R13, R21, 0x1, P0 ;  /* 0x0000000d6a3d7211 */ /* 0x000fe200000f0c15 */
[----:B0-----:R-:W-:-:S04]  /*28c0*/  IMAD.WIDE.U32 R104, R121, R104, R110 ;  /* 0x0000006879687225 */ /* 0x001fc800078e006e */
[----:B------:R-:W-:Y:S01]  /*28d0*/  IMAD.IADD R119, R119, 0x1, R105 ;  /* 0x0000000177777824 */ /* 0x000fe200078e0269 */
[----:B------:R-:W-:-:S05]  /*28e0*/  IADD3 R64, P0, R20, R104, RZ ;  /* 0x0000006814407210 */ /* 0x000fca0007f1e0ff */
[----:B------:R-:W-:Y:S01]  /*28f0*/  IMAD.X R100, R119, 0x1, R101, P0 ;  /* 0x0000000177647824 */ /* 0x000fe200000e0665 */
[----:B------:R-:W-:-:S05]  /*2900*/  IADD3 R20, P0, R8, R104, RZ ;  /* 0x0000006808147210 */ /* 0x000fca0007f1e0ff */
[----:B------:R-:W-:Y:S01]  /*2910*/  IMAD.X R21, R9, 0x1, R119, P0 ;  /* 0x0000000109157824 */ /* 0x000fe200000e0677 */
[----:B------:R-:W-:Y:S01]  /*2920*/  LEA R8, P0, R64, R12, 0x1 ;  /* 0x0000000c40087211 */ /* 0x000fe200078008ff */
[----:B------:R-:W-:-:S03]  /*2930*/  IMAD.WIDE.U32 R20, R19, R14, R20 ;  /* 0x0000000e13147225 */ /* 0x000fc600078e0014 */
[----:B------:R-:W-:Y:S02]  /*2940*/  LEA.HI.X R9, R64, R13, R100, 0x1, P0 ;  /* 0x0000000d40097211 */ /* 0x000fe400000f0c64 */
[----:B------:R-:W-:Y:S01]  /*2950*/  P2R R100, PR, RZ, 0x2 ;  /* 0x00000002ff647803 */ /* 0x000fe20000000000 */
[----:B------:R-:W-:Y:S01]  /*2960*/  IMAD.IADD R113, R113, 0x1, R21 ;  /* 0x0000000171717824 */ /* 0x000fe200078e0215 */
[----:B------:R-:W-:-:S04]  /*2970*/  LEA R12, P0, R20, R12, 0x1 ;  /* 0x0000000c140c7211 */ /* 0x000fc800078008ff */
[----:B------:R-:W-:Y:S02]  /*2980*/  LEA.HI.X R13, R20, R13, R113, 0x1, P0 ;  /* 0x0000000d140d7211 */ /* 0x000fe400000f0c71 */
[----:B------:R-:W-:-:S13]  /*2990*/  ISETP.GT.AND P0, PT, R3, RZ, P1 ;  /* 0x000000ff0300720c */ /* 0x000fda0000f04270 */
[----:B------:R-:W-:Y:S05]  /*29a0*/  @!P0 BRA `(.L_x_45) ;  /* 0x0000000000048947 */ /* 0x000fea0003800000 */
[----:B------:R0:W5:Y:S02]  /*29b0*/  LDG.E.LTC128B.U16 R114, desc[UR38][R6.64+0x22] ;  /* 0x0000222606727981 */ /* 0x000164000c1e1520 */
.L_x_45:
[----:B------:R-:W-:Y:S05]  /*29c0*/  BSYNC B1 ;  /* 0x0000000000017941 */ /* 0x000fea0003800000 */
.L_x_44:
[----:B-----5:R-:W-:Y:S01]  /*29d0*/  IMAD.U32 R14, R114, 0x10000, RZ ;  /* 0x00010000720e7824 */ /* 0x020fe200078e00ff */
[----:B------:R-:W-:Y:S01]  /*29e0*/  BSSY B1, `(.L_x_46) ;  /* 0x000000a000017945 */ /* 0x000fe20003800000 */
[----:B------:R-:W-:Y:S02]  /*29f0*/  @P0 IMAD.MOV.U32 R20, RZ, RZ, R102 ;  /* 0x000000ffff140224 */ /* 0x000fe400078e0066 */
[----:B------:R-:W-:Y:S01]  /*2a00*/  FMUL R14, R14, R89 ;  /* 0x000000590e0e7220 */ /* 0x000fe20000400000 */
[----:B------:R-:W-:-:S03]  /*2a10*/  @P0 IMAD.MOV.U32 R21, RZ, RZ, R103 ;  /* 0x000000ffff150224 */ /* 0x000fc600078e0067 */
[----:B------:R-:W-:-:S05]  /*2a20*/  FFMA R14, R65, R88, R14 ;  /* 0x00000058410e7223 */ /* 0x000fca000000000e */
[----:B------:R-:W-:-:S05]  /*2a30*/  F2FP.BF16.F32.PACK_AB R14, RZ, R14 ;  /* 0x0000000eff0e723e */ /* 0x000fca00000010ff */
[----:B------:R0:W-:Y:S01]  /*2a40*/  @P0 STG.E.U16 desc[UR38][R20.64+0x22], R14 ;  /* 0x0000220e14000986 */ /* 0x0001e2000c101526 */
[----:B------:R-:W-:-:S13]  /*2a50*/  ISETP.GT.AND P0, PT, R3, 0x8, P2 ;  /* 0x000000080300780c */ /* 0x000fda0001704270 */
[----:B0-----:R-:W-:Y:S05]  /*2a60*/  @!P0 BRA `(.L_x_47) ;  /* 0x0000000000048947 */ /* 0x001fea0003800000 */
[----:B------:R0:W5:Y:S02]  /*2a70*/  LDG.E.LTC128B.U16 R114, desc[UR38][R56.64+0x20] ;  /* 0x0000202638727981 */ /* 0x000164000c1e1520 */
.L_x_47:
[----:B------:R-:W-:Y:S05]  /*2a80*/  BSYNC B1 ;  /* 0x0000000000017941 */ /* 0x000fea0003800000 */
.L_x_46:
[----:B-----5:R-:W-:Y:S01]  /*2a90*/  IMAD.U32 R14, R114, 0x10000, RZ ;  /* 0x00010000720e7824 */ /* 0x020fe200078e00ff */
[----:B------:R-:W-:Y:S03]  /*2aa0*/  BSSY B1, `(.L_x_48) ;  /* 0x0000008000017945 */ /* 0x000fe60003800000 */
[----:B------:R-:W-:-:S04]  /*2ab0*/  FMUL R19, R14, R89 ;  /* 0x000000590e137220 */ /* 0x000fc80000400000 */
[----:B------:R-:W-:-:S05]  /*2ac0*/  FFMA R19, R66, R88, R19 ;  /* 0x0000005842137223 */ /* 0x000fca0000000013 */
[----:B------:R-:W-:-:S05]  /*2ad0*/  F2FP.BF16.F32.PACK_AB R19, RZ, R19 ;  /* 0x00000013ff13723e */ /* 0x000fca00000010ff */
[----:B------:R0:W-:Y:S01]  /*2ae0*/  @P0 STG.E.U16 desc[UR38][R58.64+0x20], R19 ;  /* 0x000020133a000986 */ /* 0x0001e2000c101526 */
[----:B------:R-:W-:-:S13]  /*2af0*/  ISETP.GT.AND P0, PT, R3, 0x8, P1 ;  /* 0x000000080300780c */ /* 0x000fda0000f04270 */
[----:B0-----:R-:W-:Y:S05]  /*2b00*/  @!P0 BRA `(.L_x_49) ;  /* 0x0000000000048947 */ /* 0x001fea0003800000 */
[----:B------:R0:W5:Y:S02]  /*2b10*/  LDG.E.LTC128B.U16 R114, desc[UR38][R56.64+0x22] ;  /* 0x0000222638727981 */ /* 0x000164000c1e1520 */
.L_x_49:
[----:B------:R-:W-:Y:S05]  /*2b20*/  BSYNC B1 ;  /* 0x0000000000017941 */ /* 0x000fea0003800000 */
.L_x_48:
[----:B-----5:R-:W-:Y:S01]  /*2b30*/  IMAD.U32 R14, R114, 0x10000, RZ ;  /* 0x00010000720e7824 */ /* 0x020fe200078e00ff */
[----:B------:R-:W-:Y:S01]  /*2b40*/  ISETP.GT.AND P2, PT, R4, 0x18, PT ;  /* 0x000000180400780c */ /* 0x000fe20003f44270 */
[----:B------:R-:W-:Y:S02]  /*2b50*/  BSSY B1, `(.L_x_50) ;  /* 0x0000009000017945 */ /* 0x000fe40003800000 */
[----:B------:R-:W-:Y:S01]  /*2b60*/  FMUL R14, R14, R89 ;  /* 0x000000590e0e7220 */ /* 0x000fe20000400000 */
[----:B------:R-:W-:-:S03]  /*2b70*/  P2R R101, PR, RZ, 0x4 ;  /* 0x00000004ff657803 */ /* 0x000fc60000000000 */
[----:B------:R-:W-:-:S05]  /*2b80*/  FFMA R14, R67, R88, R14 ;  /* 0x00000058430e7223 */ /* 0x000fca000000000e */
[----:B------:R-:W-:-:S05]  /*2b90*/  F2FP.BF16.F32.PACK_AB R14, RZ, R14 ;  /* 0x0000000eff0e723e */ /* 0x000fca00000010ff */
[----:B------:R0:W-:Y:S01]  /*2ba0*/  @P0 STG.E.U16 desc[UR38][R58.64+0x22], R14 ;  /* 0x0000220e3a000986 */ /* 0x0001e2000c101526 */
[----:B------:R-:W-:-:S13]  /*2bb0*/  ISETP.GT.AND P0, PT, R3, RZ, P2 ;  /* 0x000000ff0300720c */ /* 0x000fda0001704270 */
[----:B0-----:R-:W-:Y:S05]  /*2bc0*/  @!P0 BRA `(.L_x_51) ;  /* 0x0000000000048947 */ /* 0x001fea0003800000 */
[----:B------:R0:W5:Y:S02]  /*2bd0*/  LDG.E.LTC128B.U16 R114, desc[UR38][R6.64+0x30] ;  /* 0x0000302606727981 */ /* 0x000164000c1e1520 */
.L_x_51:
[----:B------:R-:W-:Y:S05]  /*2be0*/  BSYNC B1 ;  /* 0x0000000000017941 */ /* 0x000fea0003800000 */
.L_x_50:
[----:B-----5:R-:W-:Y:S01]  /*2bf0*/  IMAD.U32 R14, R114, 0x10000, RZ ;  /* 0x00010000720e7824 */ /* 0x020fe200078e00ff */
[----:B------:R-:W-:Y:S01]  /*2c00*/  ISETP.GT.AND P1, PT, R4, 0x19, PT ;  /* 0x000000190400780c */ /* 0x000fe20003f24270 */
[----:B------:R-:W-:Y:S01]  /*2c10*/  @P0 IMAD.MOV.U32 R20, RZ, RZ, R102 ;  /* 0x000000ffff140224 */ /* 0x000fe200078e0066 */
[----:B------:R-:W-:Y:S01]  /*2c20*/  BSSY B1, `(.L_x_52) ;  /* 0x000000a000017945 */ /* 0x000fe20003800000 */
[----:B------:R-:W-:Y:S01]  /*2c30*/  FMUL R19, R14, R89 ;  /* 0x000000590e137220 */ /* 0x000fe20000400000 */
[----:B------:R-:W-:-:S03]  /*2c40*/  @P0 IMAD.MOV.U32 R21, RZ, RZ, R103 ;  /* 0x000000ffff150224 */ /* 0x000fc600078e0067 */
[----:B------:R-:W-:Y:S01]  /*2c50*/  FFMA R19, R68, R88, R19 ;  /* 0x0000005844137223 */ /* 0x000fe20000000013 */
[----:B------:R-:W-:-:S04]  /*2c60*/  P2R R68, PR, RZ, 0x2 ;  /* 0x00000002ff447803 */ /* 0x000fc80000000000 */
[----:B------:R-:W-:-:S05]  /*2c70*/  F2FP.BF16.F32.PACK_AB R19, RZ, R19 ;  /* 0x00000013ff13723e */ /* 0x000fca00000010ff */
[----:B------:R0:W-:Y:S01]  /*2c80*/  @P0 STG.E.U16 desc[UR38][R20.64+0x30], R19 ;  /* 0x0000301314000986 */ /* 0x0001e2000c101526 */
[----:B------:R-:W-:-:S13]  /*2c90*/  ISETP.GT.AND P0, PT, R3, RZ, P1 ;  /* 0x000000ff0300720c */ /* 0x000fda0000f04270 */
[----:B0-----:R-:W-:Y:S05]  /*2ca0*/  @!P0 BRA `(.L_x_53) ;  /* 0x0000000000048947 */ /* 0x001fea0003800000 */
[----:B------:R0:W5:Y:S02]  /*2cb0*/  LDG.E.LTC128B.U16 R114, desc[UR38][R6.64+0x32] ;  /* 0x0000322606727981 */ /* 0x000164000c1e1520 */
.L_x_53:
[----:B------:R-:W-:Y:S05]  /*2cc0*/  BSYNC B1 ;  /* 0x0000000000017941 */ /* 0x000fea0003800000 */
.L_x_52:
        /* <DEDUP_REMOVED lines=11> */
.L_x_55:
[----:B------:R-:W-:Y:S05]  /*2d80*/  BSYNC B1 ;  /* 0x0000000000017941 */ /* 0x000fea0003800000 */
.L_x_54:
        /* <DEDUP_REMOVED lines=9> */
.L_x_57:
[----:B------:R-:W-:Y:S05]  /*2e20*/  BSYNC B1 ;  /* 0x0000000000017941 */ /* 0x000fea0003800000 */
.L_x_56:
        /* <DEDUP_REMOVED lines=11> */
.L_x_59:
[----:B------:R-:W-:Y:S05]  /*2ee0*/  BSYNC B1 ;  /* 0x0000000000017941 */ /* 0x000fea0003800000 */
.L_x_58:
[----:B-----5:R-:W-:Y:S01]  /*2ef0*/  IMAD.U32 R14, R114, 0x10000, RZ ;  /* 0x00010000720e7824 */ /* 0x020fe200078e00ff */
[----:B------:R-:W-:Y:S01]  /*2f00*/  ISETP.GT.AND P1, PT, R4, 0x21, PT ;  /* 0x000000210400780c */ /* 0x000fe20003f24270 */
[----:B------:R-:W-:Y:S01]  /*2f10*/  @P0 IMAD.MOV.U32 R20, RZ, RZ, R102 ;  /* 0x000000ffff140224 */ /* 0x000fe200078e0066 */
[----:B------:R-:W-:Y:S01]  /*2f20*/  BSSY B1, `(.L_x_60) ;  /* 0x000000a000017945 */ /* 0x000fe20003800000 */
[----:B------:R-:W-:Y:S01]  /*2f30*/  FMUL R19, R14, R89 ;  /* 0x000000590e137220 */ /* 0x000fe20000400000 */
[----:B------:R-:W-:Y:S01]  /*2f40*/  @P0 IMAD.MOV.U32 R21, RZ, RZ, R103 ;  /* 0x000000ffff150224 */ /* 0x000fe200078e0067 */
[----:B------:R-:W-:Y:S02]  /*2f50*/  P2R R70, PR, RZ, 0x2 ;  /* 0x00000002ff467803 */ /* 0x000fe40000000000 */
[----:B------:R-:W-:-:S05]  /*2f60*/  FFMA R19, R72, R88, R19 ;  /* 0x0000005848137223 */ /* 0x000fca0000000013 */
[----:B------:R-:W-:-:S05]  /*2f70*/  F2FP.BF16.F32.PACK_AB R19, RZ, R19 ;  /* 0x00000013ff13723e */ /* 0x000fca00000010ff */
[----:B------:R0:W-:Y:S01]  /*2f80*/  @P0 STG.E.U16 desc[UR38][R20.64+0x40], R19 ;  /* 0x0000401314000986 */ /* 0x0001e2000c101526 */
[----:B------:R-:W-:-:S13]  /*2f90*/  ISETP.GT.AND P0, PT, R3, RZ, P1 ;  /* 0x000000ff0300720c */ /* 0x000fda0000f04270 */
[----:B0-----:R-:W-:Y:S05]  /*2fa0*/  @!P0 BRA `(.L_x_61) ;  /* 0x0000000000048947 */ /* 0x001fea0003800000 */
[----:B------:R0:W5:Y:S02]  /*2fb0*/  LDG.E.LTC128B.U16 R114, desc[UR38][R6.64+0x42] ;  /* 0x0000422606727981 */ /* 0x000164000c1e1520 */
.L_x_61:
[----:B------:R-:W-:Y:S05]  /*2fc0*/  BSYNC B1 ;  /* 0x0000000000017941 */ /* 0x000fea0003800000 */
.L_x_60:
        /* <DEDUP_REMOVED lines=11> */
.L_x_63:
[----:B------:R-:W-:Y:S05]  /*3080*/  BSYNC B1 ;  /* 0x0000000000017941 */ /* 0x000fea0003800000 */
.L_x_62:
        /* <DEDUP_REMOVED lines=9> */
.L_x_65:
[----:B------:R-:W-:Y:S05]  /*3120*/  BSYNC B1 ;  /* 0x0000000000017941 */ /* 0x000fea0003800000 */
.L_x_64:
        /* <DEDUP_REMOVED lines=11> */
.L_x_67:
[----:B------:R-:W-:Y:S05]  /*31e0*/  BSYNC B1 ;  /* 0x0000000000017941 */ /* 0x000fea0003800000 */
.L_x_66:
        /* <DEDUP_REMOVED lines=13> */
.L_x_69:
[----:B------:R-:W-:Y:S05]  /*32c0*/  BSYNC B1 ;  /* 0x0000000000017941 */ /* 0x000fea0003800000 */
.L_x_68:
        /* <DEDUP_REMOVED lines=11> */
.L_x_71:
[----:B------:R-:W-:Y:S05]  /*3380*/  BSYNC B1 ;  /* 0x0000000000017941 */ /* 0x000fea0003800000 */
.L_x_70:
        /* <DEDUP_REMOVED lines=9> */
.L_x_73:
[----:B------:R-:W-:Y:S05]  /*3420*/  BSYNC B1 ;  /* 0x0000000000017941 */ /* 0x000fea0003800000 */
.L_x_72:
[----:B-----5:R-:W-:Y:S01]  /*3430*/  IMAD.U32 R14, R114, 0x10000, RZ ;  /* 0x00010000720e7824 */ /* 0x020fe200078e00ff */
[----:B------:R-:W-:Y:S01]  /*3440*/  ISETP.GT.AND P3, PT, R4, 0x30, PT ;  /* 0x000000300400780c */ /* 0x000fe20003f64270 */
[----:B------:R-:W-:Y:S02]  /*3450*/  BSSY B1, `(.L_x_74) ;  /* 0x0000008000017945 */ /* 0x000fe40003800000 */
[----:B------:R-:W-:-:S04]  /*3460*/  FMUL R14, R14, R89 ;  /* 0x000000590e0e7220 */ /* 0x000fc80000400000 */
[----:B------:R-:W-:-:S05]  /*3470*/  FFMA R14, R79, R88, R14 ;  /* 0x000000584f0e7223 */ /* 0x000fca000000000e */
[----:B------:R-:W-:-:S05]  /*3480*/  F2FP.BF16.F32.PACK_AB R14, RZ, R14 ;  /* 0x0000000eff0e723e */ /* 0x000fca00000010ff */
[----:B------:R0:W-:Y:S01]  /*3490*/  @P0 STG.E.U16 desc[UR38][R58.64+0x52], R14 ;  /* 0x0000520e3a000986 */ /* 0x0001e2000c101526 */
[----:B------:R-:W-:-:S13]  /*34a0*/  ISETP.GT.AND P0, PT, R3, RZ, P3 ;  /* 0x000000ff0300720c */ /* 0x000fda0001f04270 */
[----:B0-----:R-:W-:Y:S05]  /*34b0*/  @!P0 BRA `(.L_x_75) ;  /* 0x0000000000048947 */ /* 0x001fea0003800000 */
[----:B------:R0:W5:Y:S02]  /*34c0*/  LDG.E.LTC128B.U16 R114, desc[UR38][R6.64+0x60] ;  /* 0x0000602606727981 */ /* 0x000164000c1e1520 */
.L_x_75:
[----:B------:R-:W-:Y:S05]  /*34d0*/  BSYNC B1 ;  /* 0x0000000000017941 */ /* 0x000fea0003800000 */
.L_x_74:
[----:B-----5:R-:W-:Y:S01]  /*34e0*/  IMAD.U32 R14, R114, 0x10000, RZ ;  /* 0x00010000720e7824 */ /* 0x020fe200078e00ff */
[----:B------:R-:W-:Y:S01]  /*34f0*/  ISETP.GT.AND P2, PT, R4, 0x31, PT ;  /* 0x000000310400780c */ /* 0x000fe20003f44270 */
[----:B------:R-:W-:Y:S01]  /*3500*/  @P0 IMAD.MOV.U32 R20, RZ, RZ, R102 ;  /* 0x000000ffff140224 */ /* 0x000fe200078e0066 */
[----:B------:R-:W-:Y:S01]  /*3510*/  BSSY B1, `(.L_x_76) ;  /* 0x0000009000017945 */ /* 0x000fe20003800000 */
[----:B------:R-:W-:Y:S01]  /*3520*/  FMUL R19, R14, R89 ;  /* 0x000000590e137220 */ /* 0x000fe20000400000 */
[----:B------:R-:W-:-:S03]  /*3530*/  @P0 IMAD.MOV.U32 R21, RZ, RZ, R103 ;  /* 0x000000ffff150224 */ /* 0x000fc600078e0067 */
[----:B------:R-:W-:-:S05]  /*3540*/  FFMA R19, R80, R88, R19 ;  /* 0x0000005850137223 */ /* 0x000fca0000000013 */
[----:B------:R-:W-:-:S05]  /*3550*/  F2FP.BF16.F32.PACK_AB R19, RZ, R19 ;  /* 0x00000013ff13723e */ /* 0x000fca00000010ff */
[----:B------:R0:W-:Y:S01]  /*3560*/  @P0 STG.E.U16 desc[UR38][R20.64+0x60], R19 ;  /* 0x0000601314000986 */ /* 0x0001e2000c101526 */
[----:B------:R-:W-:-:S13]  /*3570*/  ISETP.GT.AND P0, PT, R3, RZ, P2 ;  /* 0x000000ff0300720c */ /* 0x000fda0001704270 */
[----:B0-----:R-:W-:Y:S05]  /*3580*/  @!P0 BRA `(.L_x_77) ;  /* 0x0000000000048947 */ /* 0x001fea0003800000 */
[----:B------:R0:W5:Y:S02]  /*3590*/  LDG.E.LTC128B.U16 R114, desc[UR38][R6.64+0x62] ;  /* 0x0000622606727981 */ /* 0x000164000c1e1520 */
.L_x_77:
[----:B------:R-:W-:Y:S05]  /*35a0*/  BSYNC B1 ;  /* 0x0000000000017941 */ /* 0x000fea0003800000 */
.L_x_76:
        /* <DEDUP_REMOVED lines=11> */
.L_x_79:
[----:B------:R-:W-:Y:S05]  /*3660*/  BSYNC B1 ;  /* 0x0000000000017941 */ /* 0x000fea0003800000 */
.L_x_78:
        /* <DEDUP_REMOVED lines=9> */
.L_x_81:
[----:B------:R-:W-:Y:S05]  /*3700*/  BSYNC B1 ;  /* 0x0000000000017941 */ /* 0x000fea0003800000 */
.L_x_80:
        /* <DEDUP_REMOVED lines=10> */
.L_x_83:
[----:B------:R-:W-:Y:S05]  /*37b0*/  BSYNC B1 ;  /* 0x0000000000017941 */ /* 0x000fea0003800000 */
.L_x_82:
        /* <DEDUP_REMOVED lines=8> */
[----:B------:R-:W-:-:S05]  /*3840*/  IADD3 R20, P0, R15, R108, RZ ;  /* 0x0000006c0f147210 */ /* 0x000fca0007f1e0ff */
[----:B------:R-:W-:Y:S01]  /*3850*/  IMAD.X R21, R5, 0x1, R109, P0 ;  /* 0x0000000105157824 */ /* 0x000fe200000e066d */
[----:B------:R-:W-:-:S05]  /*3860*/  IADD3 R64, P0, R15, R108, RZ ;  /* 0x0000006c0f407210 */ /* 0x000fca0007f1e0ff */
[----:B------:R-:W-:Y:S01]  /*3870*/  IMAD.X R65, R5, 0x1, R109, P0 ;  /* 0x0000000105417824 */ /* 0x000fe200000e066d */
[----:B------:R-:W-:-:S05]  /*3880*/  IADD3 R14, P0, R15, R102, RZ ;  /* 0x000000660f0e7210 */ /* 0x000fca0007f1e0ff */
[----:B------:R-:W-:Y:S01]  /*3890*/  IMAD.X R15, R5, 0x1, R103, P0 ;  /* 0x00000001050f7824 */ /* 0x000fe200000e0667 */
[----:B------:R-:W-:-:S04]  /*38a0*/  ISETP.GT.AND P0, PT, R4, 0x39, PT ;  /* 0x000000390400780c */ /* 0x000fc80003f04270 */
[----:B------:R-:W-:-:S13]  /*38b0*/  ISETP.GT.AND P4, PT, R3, RZ, P0 ;  /* 0x000000ff0300720c */ /* 0x000fda0000784270 */
[----:B0-----:R-:W-:Y:S05]  /*38c0*/  @!P4 BRA `(.L_x_85) ;  /* 0x000000000004c947 */ /* 0x001fea0003800000 */
[----:B------:R0:W5:Y:S02]  /*38d0*/  LDG.E.LTC128B.U16 R114, desc[UR38][R6.64+0x72] ;  /* 0x0000722606727981 */ /* 0x000164000c1e1520 */
.L_x_85:
[----:B------:R-:W-:Y:S05]  /*38e0*/  BSYNC B1 ;  /* 0x0000000000017941 */ /* 0x000fea0003800000 */
.L_x_84:
        /* <DEDUP_REMOVED lines=9> */
.L_x_87:
[----:B------:R-:W-:Y:S05]  /*3980*/  BSYNC B1 ;  /* 0x0000000000017941 */ /* 0x000fea0003800000 */
.L_x_86:
        /* <DEDUP_REMOVED lines=9> */
.L_x_89:
[----:B------:R-:W-:Y:S05]  /*3a20*/  BSYNC B1 ;  /* 0x0000000000017941 */ /* 0x000fea0003800000 */
.L_x_88:
[----:B-----5:R-:W-:-:S04]  /*3a30*/  IMAD.U32 R4, R114, 0x10000, RZ ;  /* 0x0001000072047824 */ /* 0x020fc800078e00ff */
[----:B------:R-:W-:-:S04]  /*3a40*/  FMUL R4, R4, R89 ;  /* 0x0000005904047220 */ /* 0x000fc80000400000 */
[----:B------:R-:W-:-:S05]  /*3a50*/  FFMA R4, R87, R88, R4 ;  /* 0x0000005857047223 */ /* 0x000fca0000000004 */
[----:B------:R-:W-:-:S04]  /*3a60*/  F2FP.BF16.F32.PACK_AB R4, RZ, R4 ;  /* 0x00000004ff04723e */ /* 0x000fc800000010ff */
[----:B-1-34-:R-:W-:-:S05]  /*3a70*/  PRMT R6, R4, 0x7610, R6 ;  /* 0x0000761004067816 */ /* 0x01afca0000000006 */
[----:B------:R1:W-:Y:S01]  /*3a80*/  @P4 STG.E.U16 desc[UR38][R58.64+0x72], R6 ;  /* 0x000072063a004986 */ /* 0x0003e2000c101526 */
[----:B------:R-:W-:-:S13]  /*3a90*/  ISETP.GT.AND P4, PT, R3, 0x80, P6 ;  /* 0x000000800300780c */ /* 0x000fda0003784270 */
[----:B------:R-:W3:Y:S01]  /*3aa0*/  @P4 LDG.E.LTC128B.U16 R114, desc[UR38][R62.64] ;  /* 0x000000263e724981 */ /* 0x000ee2000c1e1520 */
[----:B------:R-:W-:Y:S01]  /*3ab0*/  BSSY B1, `(.L_x_90) ;  /* 0x000000a000017945 */ /* 0x000fe20003800000 */
[----:B---3--:R-:W-:-:S04]  /*3ac0*/  IMAD.U32 R4, R114, 0x10000, RZ ;  /* 0x0001000072047824 */ /* 0x008fc800078e00ff */
[----:B------:R-:W-:-:S04]  /*3ad0*/  FMUL R5, R4, R89 ;  /* 0x0000005904057220 */ /* 0x000fc80000400000 */
[----:B------:R-:W-:-:S05]  /*3ae0*/  FFMA R5, R24, R88, R5 ;  /* 0x0000005818057223 */ /* 0x000fca0000000005 */
[----:B------:R-:W-:-:S05]  /*3af0*/  F2FP.BF16.F32.PACK_AB R5, RZ, R5 ;  /* 0x00000005ff05723e */ /* 0x000fca00000010ff */
[----:B------:R1:W-:Y:S01]  /*3b00*/  @P4 STG.E.U16 desc[UR38][R14.64], R5 ;  /* 0x000000050e004986 */ /* 0x0003e2000c101526 */
[----:B------:R-:W-:-:S04]  /*3b10*/  ISETP.NE.AND P4, PT, R116, RZ, PT ;  /* 0x000000ff7400720c */ /* 0x000fc80003f85270 */
[----:B------:R-:W-:-:S13]  /*3b20*/  ISETP.GT.AND P4, PT, R3, 0x80, P4 ;  /* 0x000000800300780c */ /* 0x000fda0002784270 */
[----:B-1----:R-:W-:Y:S05]  /*3b30*/  @!P4 BRA `(.L_x_91) ;  /* 0x000000000004c947 */ /* 0x002fea0003800000 */
[----:B------:R1:W5:Y:S02]  /*3b40*/  LDG.E.LTC128B.U16 R114, desc[UR38][R60.64+0x2] ;  /* 0x000002263c727981 */ /* 0x000364000c1e1520 */
.L_x_91:
[----:B------:R-:W-:Y:S05]  /*3b50*/  BSYNC B1 ;  /* 0x0000000000017941 */ /* 0x000fea0003800000 */
.L_x_90:
[----:B-----5:R-:W-:Y:S01]  /*3b60*/  IMAD.U32 R4, R114, 0x10000, RZ ;  /* 0x0001000072047824 */ /* 0x020fe200078e00ff */
[----:B------:R-:W-:Y:S01]  /*3b70*/  ISETP.GT.AND P6, PT, R3, 0x88, P6 ;  /* 0x000000880300780c */ /* 0x000fe200037c4270 */
[----:B------:R-:W-:Y:S01]  /*3b80*/  @P4 IMAD.MOV.U32 R5, RZ, RZ, R15 ;  /* 0x000000ffff054224 */ /* 0x000fe200078e000f */
[----:B------:R-:W-:Y:S01]  /*3b90*/  BSSY B1, `(.L_x_92) ;  /* 0x0000009000017945 */ /* 0x000fe20003800000 */
[----:B------:R-:W-:-:S04]  /*3ba0*/  FMUL R4, R4, R89 ;  /* 0x0000005904047220 */ /* 0x000fc80000400000 */
[----:B------:R-:W-:-:S05]  /*3bb0*/  FFMA R4, R25, R88, R4 ;  /* 0x0000005819047223 */ /* 0x000fca0000000004 */
[----:B------:R-:W-:-:S04]  /*3bc0*/  F2FP.BF16.F32.PACK_AB R4, RZ, R4 ;  /* 0x00000004ff04723e */ /* 0x000fc800000010ff */
[----:B------:R-:W-:Y:S01]  /*3bd0*/  PRMT R6, R4, 0x7610, R6 ;  /* 0x0000761004067816 */ /* 0x000fe20000000006 */
[----:B------:R-:W-:-:S05]  /*3be0*/  @P4 IMAD.MOV.U32 R4, RZ, RZ, R14 ;  /* 0x000000ffff044224 */ /* 0x000fca00078e000e */
[----:B------:R3:W-:Y:S01]  /*3bf0*/  @P4 STG.E.U16 desc[UR38][R4.64+0x2], R6 ;  /* 0x0000020604004986 */ /* 0x0007e2000c101526 */
[----:B------:R-:W-:Y:S05]  /*3c00*/  @!P6 BRA `(.L_x_93) ;  /* 0x000000000004e947 */ /* 0x000fea0003800000 */
[----:B------:R4:W5:Y:S02]  /*3c10*/  LDG.E.LTC128B.U16 R114, desc[UR38][R8.64] ;  /* 0x0000002608727981 */ /* 0x000964000c1e1520 */
.L_x_93:
[----:B------:R-:W-:Y:S05]  /*3c20*/  BSYNC B1 ;  /* 0x0000000000017941 */ /* 0x000fea0003800000 */
.L_x_92:
[----:B---3-5:R-:W-:Y:S01]  /*3c30*/  IMAD.U32 R4, R114, 0x10000, RZ ;  /* 0x0001000072047824 */ /* 0x028fe200078e00ff */
[----:B------:R-:W-:Y:S01]  /*3c40*/  ISETP.NE.AND P4, PT, R116, RZ, PT ;  /* 0x000000ff7400720c */ /* 0x000fe20003f85270 */
[----:B------:R-:W-:Y:S02]  /*3c50*/  BSSY B1, `(.L_x_94) ;  /* 0x0000008000017945 */ /* 0x000fe40003800000 */
[----:B------:R-:W-:Y:S01]  /*3c60*/  FMUL R5, R4, R89 ;  /* 0x0000005904057220 */ /* 0x000fe20000400000 */
[----:B------:R-:W-:-:S03]  /*3c70*/  ISETP.GT.AND P4, PT, R3, 0x88, P4 ;  /* 0x000000880300780c */ /* 0x000fc60002784270 */
[----:B------:R-:W-:-:S05]  /*3c80*/  FFMA R5, R26, R88, R5 ;  /* 0x000000581a057223 */ /* 0x000fca0000000005 */
[----:B------:R-:W-:-:S05]  /*3c90*/  F2FP.BF16.F32.PACK_AB R5, RZ, R5 ;  /* 0x00000005ff05723e */ /* 0x000fca00000010ff */
[----:B------:R3:W-:Y:S01]  /*3ca0*/  @P6 STG.E.U16 desc[UR38][R20.64], R5 ;  /* 0x0000000514006986 */ /* 0x0007e2000c101526 */
[----:B------:R-:W-:Y:S05]  /*3cb0*/  @!P4 BRA `(.L_x_95) ;  /* 0x000000000004c947 */ /* 0x000fea0003800000 */
[----:B------:R0:W5:Y:S02]  /*3cc0*/  LDG.E.LTC128B.U16 R114, desc[UR38][R12.64+0x2] ;  /* 0x000002260c727981 */ /* 0x000164000c1e1520 */
.L_x_95:
[----:B------:R-:W-:Y:S05]  /*3cd0*/  BSYNC B1 ;  /* 0x0000000000017941 */ /* 0x000fea0003800000 */
.L_x_94:
[----:B-----5:R-:W-:Y:S01]  /*3ce0*/  IMAD.U32 R4, R114, 0x10000, RZ ;  /* 0x0001000072047824 */ /* 0x020fe200078e00ff */
[----:B------:R-:W-:Y:S01]  /*3cf0*/  ISETP.NE.AND P6, PT, R115, RZ, PT ;  /* 0x000000ff7300720c */ /* 0x000fe20003fc5270 */
[----:B------:R-:W-:Y:S02]  /*3d00*/  BSSY B1, `(.L_x_96) ;  /* 0x0000008000017945 */ /* 0x000fe40003800000 */
[----:B------:R-:W-:-:S04]  /*3d10*/  FMUL R4, R4, R89 ;  /* 0x0000005904047220 */ /* 0x000fc80000400000 */
[----:B------:R-:W-:-:S05]  /*3d20*/  FFMA R4, R27, R88, R4 ;  /* 0x000000581b047223 */ /* 0x000fca0000000004 */
[----:B------:R-:W-:-:S05]  /*3d30*/  F2FP.BF16.F32.PACK_AB R4, RZ, R4 ;  /* 0x00000004ff04723e */ /* 0x000fca00000010ff */
[----:B------:R0:W-:Y:S01]  /*3d40*/  @P4 STG.E.U16 desc[UR38][R64.64+0x2], R4 ;  /* 0x0000020440004986 */ /* 0x0001e2000c101526 */
[----:B------:R-:W-:-:S13]  /*3d50*/  ISETP.GT.AND P4, PT, R3, 0x80, P6 ;  /* 0x000000800300780c */ /* 0x000fda0003784270 */
[----:B0-----:R-:W-:Y:S05]  /*3d60*/  @!P4 BRA `(.L_x_97) ;  /* 0x000000000004c947 */ /* 0x001fea0003800000 */
[----:B------:R0:W5:Y:S02]  /*3d70*/  LDG.E.LTC128B.U16 R114, desc[UR38][R60.64+0x10] ;  /* 0x000010263c727981 */ /* 0x000164000c1e1520 */
.L_x_97:
[----:B------:R-:W-:Y:S05]  /*3d80*/  BSYNC B1 ;  /* 0x0000000000017941 */ /* 0x000fea0003800000 */
.L_x_96:
[----:B-----5:R-:W-:Y:S01]  /*3d90*/  IMAD.U32 R4, R114, 0x10000, RZ ;  /* 0x0001000072047824 */ /* 0x020fe200078e00ff */
[----:B------:R-:W-:Y:S01]  /*3da0*/  ISETP.NE.AND P6, PT, R117, RZ, PT ;  /* 0x000000ff7500720c */ /* 0x000fe20003fc5270 */
[----:B------:R-:W-:Y:S02]  /*3db0*/  BSSY B1, `(.L_x_98) ;  /* 0x000000b000017945 */ /* 0x000fe40003800000 */
[----:B---3--:R-:W-:Y:S01]  /*3dc0*/  FMUL R5, R4, R89 ;  /* 0x0000005904057220 */ /* 0x008fe20000400000 */
[----:B------:R-:W-:-:S03]  /*3dd0*/  @P4 IMAD.MOV.U32 R4, RZ, RZ, R14 ;  /* 0x000000ffff044224 */ /* 0x000fc600078e000e */
[----:B------:R-:W-:-:S05]  /*3de0*/  FFMA R5, R28, R88, R5 ;  /* 0x000000581c057223 */ /* 0x000fca0000000005 */
[----:B------:R-:W-:-:S04]  /*3df0*/  F2FP.BF16.F32.PACK_AB R5, RZ, R5 ;  /* 0x00000005ff05723e */ /* 0x000fc800000010ff */
[----:B------:R-:W-:Y:S01]  /*3e00*/  PRMT R6, R5, 0x7610, R6 ;  /* 0x0000761005067816 */ /* 0x000fe20000000006 */
[----:B------:R-:W-:-:S05]  /*3e10*/  @P4 IMAD.MOV.U32 R5, RZ, RZ, R15 ;  /* 0x000000ffff054224 */ /* 0x000fca00078e000f */
[----:B------:R3:W-:Y:S01]  /*3e20*/  @P4 STG.E.U16 desc[UR38][R4.64+0x10], R6 ;  /* 0x0000100604004986 */ /* 0x0007e2000c101526 */
[----:B------:R-:W-:-:S13]  /*3e30*/  ISETP.GT.AND P4, PT, R3, 0x80, P6 ;  /* 0x000000800300780c */ /* 0x000fda0003784270 */
[----:B---3--:R-:W-:Y:S05]  /*3e40*/  @!P4 BRA `(.L_x_99) ;  /* 0x000000000004c947 */ /* 0x008fea0003800000 */
[----:B------:R3:W5:Y:S02]  /*3e50*/  LDG.E.LTC128B.U16 R114, desc[UR38][R60.64+0x12] ;  /* 0x000012263c727981 */ /* 0x000764000c1e1520 */
.L_x_99:
[----:B------:R-:W-:Y:S05]  /*3e60*/  BSYNC B1 ;  /* 0x0000000000017941 */ /* 0x000fea0003800000 */
.L_x_98:
[----:B-----5:R-:W-:Y:S01]  /*3e70*/  IMAD.U32 R4, R114, 0x10000, RZ ;  /* 0x0001000072047824 */ /* 0x020fe200078e00ff */
[----:B------:R-:W-:Y:S01]  /*3e80*/  BSSY B1, `(.L_x_100) ;  /* 0x000000c000017945 */ /* 0x000fe20003800000 */
[----:B------:R-:W-:Y:S02]  /*3e90*/  @P4 IMAD.MOV.U32 R5, RZ, RZ, R15 ;  /* 0x000000ffff054224 */ /* 0x000fe400078e000f */
[----:B------:R-:W-:-:S04]  /*3ea0*/  FMUL R4, R4, R89 ;  /* 0x0000005904047220 */ /* 0x000fc80000400000 */
[----:B------:R-:W-:-:S05]  /*3eb0*/  FFMA R4, R29, R88, R4 ;  /* 0x000000581d047223 */ /* 0x000fca0000000004 */
[----:B------:R-:W-:-:S04]  /*3ec0*/  F2FP.BF16.F32.PACK_AB R4, RZ, R4 ;  /* 0x00000004ff04723e */ /* 0x000fc800000010ff */
[----:B------:R-:W-:Y:S01]  /*3ed0*/  PRMT R6, R4, 0x7610, R6 ;  /* 0x0000761004067816 */ /* 0x000fe20000000006 */
[----:B------:R-:W-:-:S05]  /*3ee0*/  @P4 IMAD.MOV.U32 R4, RZ, RZ, R14 ;  /* 0x000000ffff044224 */ /* 0x000fca00078e000e */
[----:B------:R0:W-:Y:S01]  /*3ef0*/  @P4 STG.E.U16 desc[UR38][R4.64+0x12], R6 ;  /* 0x0000120604004986 */ /* 0x0001e2000c101526 */
[----:B------:R-:W-:-:S04]  /*3f00*/  ISETP.NE.AND P4, PT, R115, RZ, PT ;  /* 0x000000ff7300720c */ /* 0x000fc80003f85270 */
[----:B------:R-:W-:-:S13]  /*3f10*/  ISETP.GT.AND P4, PT, R3, 0x88, P4 ;  /* 0x000000880300780c */ /* 0x000fda0002784270 */
[----:B0-----:R-:W-:Y:S05]  /*3f20*/  @!P4 BRA `(.L_x_101) ;  /* 0x000000000004c947 */ /* 0x001fea0003800000 */
[----:B------:R0:W5:Y:S02]  /*3f30*/  LDG.E.LTC128B.U16 R114, desc[UR38][R12.64+0x10] ;  /* 0x000010260c727981 */ /* 0x000164000c1e1520 */
.L_x_101:
[----:B------:R-:W-:Y:S05]  /*3f40*/  BSYNC B1 ;  /* 0x0000000000017941 */ /* 0x000fea0003800000 */
.L_x_100:
        /* <DEDUP_REMOVED lines=9> */
.L_x_103:
[----:B------:R-:W-:Y:S05]  /*3fe0*/  BSYNC B1 ;  /* 0x0000000000017941 */ /* 0x000fea0003800000 */
.L_x_102:
[----:B-----5:R-:W-:Y:S01]  /*3ff0*/  IMAD.U32 R4, R114, 0x10000, RZ ;  /* 0x0001000072047824 */ /* 0x020fe200078e00ff */
[----:B------:R-:W-:Y:S01]  /*4000*/  ISETP.NE.AND P6, PT, R118, RZ, PT ;  /* 0x000000ff7600720c */ /* 0x000fe20003fc5270 */
        /* <DEDUP_REMOVED lines=8> */
[----:B------:R-:W-:-:S13]  /*4090*/  ISETP.GT.AND P4, PT, R3, 0x80, P6 ;  /* 0x000000800300780c */ /* 0x000fda0003784270 */
[----:B0-----:R-:W-:Y:S05]  /*40a0*/  @!P4 BRA `(.L_x_105) ;  /* 0x000000000004c947 */ /* 0x001fea0003800000 */
[----:B------:R0:W5:Y:S02]  /*40b0*/  LDG.E.LTC128B.U16 R114, desc[UR38][R60.64+0x20] ;  /* 0x000020263c727981 */ /* 0x000164000c1e1520 */
.L_x_105:
[----:B------:R-:W-:Y:S05]  /*40c0*/  BSYNC B1 ;  /* 0x0000000000017941 */ /* 0x000fea0003800000 */
.L_x_104:
[----:B-----5:R-:W-:Y:S01]  /*40d0*/  IMAD.U32 R4, R114, 0x10000, RZ ;  /* 0x0001000072047824 */ /* 0x020fe200078e00ff */
[----:B------:R-:W-:Y:S01]  /*40e0*/  ISETP.NE.AND P6, PT, R100, RZ, PT ;  /* 0x000000ff6400720c */ /* 0x000fe20003fc5270 */
[----:B------:R-:W-:Y:S02]  /*40f0*/  BSSY B1, `(.L_x_106) ;  /* 0x000000b000017945 */ /* 0x000fe40003800000 */
[----:B------:R-:W-:Y:S01]  /*4100*/  FMUL R5, R4, R89 ;  /* 0x0000005904057220 */ /* 0x000fe20000400000 */
[----:B------:R-:W-:-:S03]  /*4110*/  @P4 IMAD.MOV.U32 R4, RZ, RZ, R14 ;  /* 0x000000ffff044224 */ /* 0x000fc600078e000e */
        /* <DEDUP_REMOVED lines=8> */
.L_x_107:
[----:B------:R-:W-:Y:S05]  /*41a0*/  BSYNC B1 ;  /* 0x0000000000017941 */ /* 0x000fea0003800000 */
.L_x_106:
        /* <DEDUP_REMOVED lines=13> */
.L_x_109:
[----:B------:R-:W-:Y:S05]  /*4280*/  BSYNC B1 ;  /* 0x0000000000017941 */ /* 0x000fea0003800000 */
.L_x_108:
[----:B-----5:R-:W-:Y:S01]  /*4290*/  IMAD.U32 R4, R114, 0x10000, RZ ;  /* 0x0001000072047824 */ /* 0x020fe200078e00ff */
[----:B------:R-:W-:Y:S03]  /*42a0*/  BSSY B1, `(.L_x_110) ;  /* 0x000000b000017945 */ /* 0x000fe60003800000 */
        /* <DEDUP_REMOVED lines=10> */
.L_x_111:
[----:B------:R-:W-:Y:S05]  /*4350*/  BSYNC B1 ;  /* 0x0000000000017941 */ /* 0x000fea0003800000 */
.L_x_110:
        /* <DEDUP_REMOVED lines=13> */
.L_x_113:
[----:B------:R-:W-:Y:S05]  /*4430*/  BSYNC B1 ;  /* 0x0000000000017941 */ /* 0x000fea0003800000 */
.L_x_112:
        /* <DEDUP_REMOVED lines=13> */
.L_x_115:
[----:B------:R-:W-:Y:S05]  /*4510*/  BSYNC B1 ;  /* 0x0000000000017941 */ /* 0x000fea0003800000 */
.L_x_114:
        /* <DEDUP_REMOVED lines=13> */
.L_x_117:
[----:B------:R-:W-:Y:S05]  /*45f0*/  BSYNC B1 ;  /* 0x0000000000017941 */ /* 0x000fea0003800000 */
.L_x_116:
        /* <DEDUP_REMOVED lines=12> */
.L_x_119:
[----:B------:R-:W-:Y:S05]  /*46c0*/  BSYNC B1 ;  /* 0x0000000000017941 */ /* 0x000fea0003800000 */
.L_x_118:
        /* <DEDUP_REMOVED lines=13> */
.L_x_121:
[----:B------:R-:W-:Y:S05]  /*47a0*/  BSYNC B1 ;  /* 0x0000000000017941 */ /* 0x000fea0003800000 */
.L_x_120:
        /* <DEDUP_REMOVED lines=13> */
.L_x_123:
[----:B------:R-:W-:Y:S05]  /*4880*/  BSYNC B1 ;  /* 0x0000000000017941 */ /* 0x000fea0003800000 */
.L_x_122:
        /* <DEDUP_REMOVED lines=13> */
.L_x_125:
[----:B------:R-:W-:Y:S05]  /*4960*/  BSYNC B1 ;  /* 0x0000000000017941 */ /* 0x000fea0003800000 */
.L_x_124:
        /* <DEDUP_REMOVED lines=12> */
.L_x_127:
[----:B------:R-:W-:Y:S05]  /*4a30*/  BSYNC B1 ;  /* 0x0000000000017941 */ /* 0x000fea0003800000 */
.L_x_126:
        /* <DEDUP_REMOVED lines=13> */
.L_x_129:
[----:B------:R-:W-:Y:S05]  /*4b10*/  BSYNC B1 ;  /* 0x0000000000017941 */ /* 0x000fea0003800000 */
.L_x_128:
        /* <DEDUP_REMOVED lines=12> */
.L_x_131:
[----:B------:R-:W-:Y:S05]  /*4be0*/  BSYNC B1 ;  /* 0x0000000000017941 */ /* 0x000fea0003800000 */
.L_x_130:
        /* <DEDUP_REMOVED lines=12> */
.L_x_133:
[----:B------:R-:W-:Y:S05]  /*4cb0*/  BSYNC B1 ;  /* 0x0000000000017941 */ /* 0x000fea0003800000 */
.L_x_132:
[----:B-----5:R-:W-:Y:S01]  /*4cc0*/  IMAD.U32 R4, R114, 0x10000, RZ ;  /* 0x0001000072047824 */ /* 0x020fe200078e00ff */
[----:B------:R-:W-:Y:S01]  /*4cd0*/  ISETP.GT.AND P5, PT, R3, 0x88, P5 ;  /* 0x000000880300780c */ /* 0x000fe20002fa4270 */
        /* <DEDUP_REMOVED lines=8> */
[----:B------:R-:W-:Y:S05]  /*4d60*/  @!P5 BRA `(.L_x_135) ;  /* 0x000000000004d947 */ /* 0x000fea0003800000 */
[----:B------:R0:W5:Y:S02]  /*4d70*/  LDG.E.LTC128B.U16 R114, desc[UR38][R12.64+0x52] ;  /* 0x000052260c727981 */ /* 0x000164000c1e1520 */
.L_x_135:
[----:B------:R-:W-:Y:S05]  /*4d80*/  BSYNC B1 ;  /* 0x0000000000017941 */ /* 0x000fea0003800000 */
.L_x_134:
[----:B0----5:R-:W-:Y:S01]  /*4d90*/  IMAD.U32 R4, R114, 0x10000, RZ ;  /* 0x0001000072047824 */ /* 0x021fe200078e00ff */
        /* <DEDUP_REMOVED lines=11> */
.L_x_137:
[----:B------:R-:W-:Y:S05]  /*4e50*/  BSYNC B1 ;  /* 0x0000000000017941 */ /* 0x000fea0003800000 */
.L_x_136:
[----:B0----5:R-:W-:Y:S01]  /*4e60*/  IMAD.U32 R4, R114, 0x10000, RZ ;  /* 0x0001000072047824 */ /* 0x021fe200078e00ff */
        /* <DEDUP_REMOVED lines=11> */
.L_x_139:
[----:B------:R-:W-:Y:S05]  /*4f20*/  BSYNC B1 ;  /* 0x0000000000017941 */ /* 0x000fea0003800000 */
.L_x_138:
        /* <DEDUP_REMOVED lines=12> */
.L_x_141:
[----:B------:R-:W-:Y:S05]  /*4ff0*/  BSYNC B1 ;  /* 0x0000000000017941 */ /* 0x000fea0003800000 */
.L_x_140:
        /* <DEDUP_REMOVED lines=12> */
.L_x_143:
[----:B------:R-:W-:Y:S05]  /*50c0*/  BSYNC B1 ;  /* 0x0000000000017941 */ /* 0x000fea0003800000 */
.L_x_142:
        /* <DEDUP_REMOVED lines=12> */
.L_x_145:
[----:B------:R-:W-:Y:S05]  /*5190*/  BSYNC B1 ;  /* 0x0000000000017941 */ /* 0x000fea0003800000 */
.L_x_144:
        /* <DEDUP_REMOVED lines=12> */
.L_x_147:
[----:B------:R-:W-:Y:S05]  /*5260*/  BSYNC B1 ;  /* 0x0000000000017941 */ /* 0x000fea0003800000 */
.L_x_146:
        /* <DEDUP_REMOVED lines=9> */
.L_x_149:
[----:B------:R-:W-:Y:S05]  /*5300*/  BSYNC B1 ;  /* 0x0000000000017941 */ /* 0x000fea0003800000 */
.L_x_148:
        /* <DEDUP_REMOVED lines=12> */
.L_x_151:
[----:B------:R-:W-:Y:S05]  /*53d0*/  BSYNC B1 ;  /* 0x0000000000017941 */ /* 0x000fea0003800000 */
.L_x_150:
[----:B------:R-:W-:Y:S05]  /*53e0*/  @!P0 BRA `(.L_x_152) ;  /* 0x0000001400848947 */ /* 0x000fea0003800000 */
[----:B-----5:R-:W-:-:S04]  /*53f0*/  IMAD.U32 R114, R114, 0x10000, RZ ;  /* 0x0001000072727824 */ /* 0x020fc800078e00ff */
[----:B------:R-:W-:-:S04]  /*5400*/  FMUL R114, R114, R89 ;  /* 0x0000005972727220 */ /* 0x000fc80000400000 */
[----:B------:R-:W-:-:S05]  /*5410*/  FFMA R114, R55, R88, R114 ;  /* 0x0000005837727223 */ /* 0x000fca0000000072 */
[----:B------:R-:W-:-:S05]  /*5420*/  F2FP.BF16.F32.PACK_AB R114, RZ, R114 ;  /* 0x00000072ff72723e */ /* 0x000fca00000010ff */
[----:B------:R0:W-:Y:S01]  /*5430*/  STG.E.U16 desc[UR38][R10.64+0x72], R114 ;  /* 0x000072720a007986 */ /* 0x0001e2000c101526 */
[----:B------:R-:W-:Y:S05]  /*5440*/  BRA `(.L_x_152) ;  /* 0x00000014006c7947 */ /* 0x000fea0003800000 */
.L_x_29:
[----:B------:R-:W-:Y:S01]  /*5450*/  ULDC.64 UR4, c[0x0][0x5c0] ;  /* 0x0001700000047ab9 */ /* 0x000fe20000000a00 */
[-C--:B------:R-:W-:Y:S01]  /*5460*/  FMUL R56, R56, R88.reuse ;  /* 0x0000005838387220 */ /* 0x080fe20000400000 */
[----:B------:R-:W-:Y:S01]  /*5470*/  LEA R10, P1, R110, UR4, 0x1 ;  /* 0x000000046e0a7c11 */ /* 0x000fe2000f8208ff */
[----:B------:R-:W-:Y:S01]  /*5480*/  IMAD.SHL.U32 R7, R94, 0x2, RZ ;  /* 0x000000025e077824 */ /* 0x000fe200078e00ff */
[----:B------:R-:W-:Y:S01]  /*5490*/  ISETP.GT.AND P3, PT, R4, 0x1, PT ;  /* 0x000000010400780c */ /* 0x000fe20003f64270 */
[----:B------:R-:W-:Y:S01]  /*54a0*/  FMUL R57, R57, R88 ;  /* 0x0000005839397220 */ /* 0x000fe20000400000 */
[----:B------:R-:W-:Y:S01]  /*54b0*/  F2FP.BF16.F32.PACK_AB R56, RZ, R56 ;  /* 0x00000038ff38723e */ /* 0x000fe200000010ff */
[-C--:B------:R-:W-:Y:S01]  /*54c0*/  FMUL R58, R58, R88.reuse ;  /* 0x000000583a3a7220 */ /* 0x080fe20000400000 */
[----:B------:R-:W-:Y:S01]  /*54d0*/  LEA.HI.X R11, R110, UR5, R103, 0x1, P1 ;  /* 0x000000056e0b7c11 */ /* 0x000fe200088f0c67 */
[-C--:B------:R-:W-:Y:S01]  /*54e0*/  FMUL R59, R59, R88.reuse ;  /* 0x000000583b3b7220 */ /* 0x080fe20000400000 */
[----:B------:R-:W-:Y:S01]  /*54f0*/  ISETP.GT.AND P1, PT, R3, RZ, P3 ;  /* 0x000000ff0300720c */ /* 0x000fe20001f24270 */
[----:B------:R-:W-:Y:S01]  /*5500*/  IMAD.SHL.U32 R19, R95, 0x2, RZ ;  /* 0x000000025f137824 */ /* 0x000fe200078e00ff */
[----:B------:R-:W-:Y:S01]  /*5510*/  ISETP.GT.AND P2, PT, R3, 0x8, P6 ;  /* 0x000000080300780c */ /* 0x000fe20003744270 */
[----:B------:R-:W-:Y:S01]  /*5520*/  @P0 STG.E.U16 desc[UR38][R10.64], R56 ;  /* 0x000000380a000986 */ /* 0x000fe2000c101526 */
[----:B------:R-:W-:Y:S01]  /*5530*/  SHF.L.U64.HI R5, R94, 0x1, R93 ;  /* 0x000000015e057819 */ /* 0x000fe2000001025d */
[----:B------:R-:W-:Y:S01]  /*5540*/  FMUL R60, R60, R88 ;  /* 0x000000583c3c7220 */ /* 0x000fe20000400000 */
[----:B------:R-:W-:Y:S01]  /*5550*/  IADD3 R8, P0, R7, R10, RZ ;  /* 0x0000000a07087210 */ /* 0x000fe20007f1e0ff */
[-C--:B------:R-:W-:Y:S01]  /*5560*/  FMUL R61, R61, R88.reuse ;  /* 0x000000583d3d7220 */ /* 0x080fe20000400000 */
[----:B------:R-:W-:Y:S01]  /*5570*/  F2FP.BF16.F32.PACK_AB R57, RZ, R57 ;  /* 0x00000039ff39723e */ /* 0x000fe200000010ff */
[----:B------:R-:W-:Y:S01]  /*5580*/  FMUL R63, R63, R88 ;  /* 0x000000583f3f7220 */ /* 0x000fe20000400000 */
[----:B------:R-:W-:Y:S01]  /*5590*/  F2FP.BF16.F32.PACK_AB R58, RZ, R58 ;  /* 0x0000003aff3a723e */ /* 0x000fe200000010ff */
[----:B------:R-:W-:Y:S01]  /*55a0*/  IMAD.X R9, R5, 0x1, R11, P0 ;  /* 0x0000000105097824 */ /* 0x000fe200000e060b */
[----:B------:R-:W-:Y:S01]  /*55b0*/  ISETP.GT.AND P0, PT, R3, 0x8, P3 ;  /* 0x000000080300780c */ /* 0x000fe20001f04270 */
[----:B------:R-:W-:Y:S01]  /*55c0*/  @P1 STG.E.U16 desc[UR38][R10.64+0x2], R57 ;  /* 0x000002390a001986 */ /* 0x000fe2000c101526 */
[----:B------:R-:W-:Y:S01]  /*55d0*/  F2FP.BF16.F32.PACK_AB R59, RZ, R59 ;  /* 0x0000003bff3b723e */ /* 0x000fe200000010ff */
[----:B------:R-:W-:Y:S01]  /*55e0*/  FMUL R62, R62, R88 ;  /* 0x000000583e3e7220 */ /* 0x000fe20000400000 */
[----:B------:R-:W-:Y:S01]  /*55f0*/  SHF.L.U64.HI R13, R95, 0x1, R92 ;  /* 0x000000015f0d7819 */ /* 0x000fe2000001025c */
[----:B------:R-:W-:Y:S01]  /*5600*/  @P2 STG.E.U16 desc[UR38][R8.64], R58 ;  /* 0x0000003a08002986 */ /* 0x000fe2000c101526 */
[----:B------:R-:W-:Y:S01]  /*5610*/  IADD3 R6, P1, P2, R19, R10, R7 ;  /* 0x0000000a13067210 */ /* 0x000fe20007a3e007 */
[-C--:B------:R-:W-:Y:S01]  /*5620*/  FMUL R64, R64, R88.reuse ;  /* 0x0000005840407220 */ /* 0x080fe20000400000 */
[C---:B------:R-:W-:Y:S01]  /*5630*/  ISETP.GT.AND P4, PT, R4.reuse, 0x8, PT ;  /* 0x000000080400780c */ /* 0x040fe20003f84270 */
[-C--:B------:R-:W-:Y:S01]  /*5640*/  FMUL R65, R65, R88.reuse ;  /* 0x0000005841417220 */ /* 0x080fe20000400000 */
[----:B------:R-:W-:Y:S01]  /*5650*/  ISETP.GT.AND P3, PT, R4, 0x9, PT ;  /* 0x000000090400780c */ /* 0x000fe20003f64270 */
[-C--:B------:R-:W-:Y:S01]  /*5660*/  FMUL R66, R66, R88.reuse ;  /* 0x0000005842427220 */ /* 0x080fe20000400000 */
[----:B------:R-:W-:Y:S01]  /*5670*/  IADD3.X R7, R13, R11, R5, P1, P2 ;  /* 0x0000000b0d077210 */ /* 0x000fe20000fe4405 */
[----:B------:R-:W-:Y:S01]  /*5680*/  @P0 STG.E.U16 desc[UR38][R8.64+0x2], R59 ;  /* 0x0000023b08000986 */ /* 0x000fe2000c101526 */
[----:B------:R-:W-:Y:S01]  /*5690*/  ISETP.GT.AND P1, PT, R3, RZ, P4 ;  /* 0x000000ff0300720c */ /* 0x000fe20002724270 */
[-C--:B------:R-:W-:Y:S01]  /*56a0*/  FMUL R67, R67, R88.reuse ;  /* 0x0000005843437220 */ /* 0x080fe20000400000 */
[----:B------:R-:W-:Y:S01]  /*56b0*/  ISETP.GT.AND P0, PT, R3, RZ, P3 ;  /* 0x000000ff0300720c */ /* 0x000fe20001f04270 */
[----:B------:R-:W-:Y:S01]  /*56c0*/  FMUL R68, R68, R88 ;  /* 0x0000005844447220 */ /* 0x000fe20000400000 */
[----:B------:R-:W-:Y:S01]  /*56d0*/  F2FP.BF16.F32.PACK_AB R60, RZ, R60 ;  /* 0x0000003cff3c723e */ /* 0x000fe200000010ff */
[-C--:B------:R-:W-:Y:S01]  /*56e0*/  FMUL R69, R69, R88.reuse ;  /* 0x0000005845457220 */ /* 0x080fe20000400000 */
[----:B------:R-:W-:Y:S01]  /*56f0*/  F2FP.BF16.F32.PACK_AB R61, RZ, R61 ;  /* 0x0000003dff3d723e */ /* 0x000fe200000010ff */
[-C--:B------:R-:W-:Y:S01]  /*5700*/  FMUL R70, R70, R88.reuse ;  /* 0x0000005846467220 */ /* 0x080fe20000400000 */
[----:B------:R-:W-:Y:S01]  /*5710*/  F2FP.BF16.F32.PACK_AB R63, RZ, R63 ;  /* 0x0000003fff3f723e */ /* 0x000fe200000010ff */
[----:B------:R-:W-:Y:S01]  /*5720*/  FMUL R71, R71, R88 ;  /* 0x0000005847477220 */ /* 0x000fe20000400000 */
[----:B------:R-:W-:Y:S01]  /*5730*/  F2FP.BF16.F32.PACK_AB R62, RZ, R62 ;  /* 0x0000003eff3e723e */ /* 0x000fe200000010ff */
[----:B------:R-:W-:Y:S01]  /*5740*/  FMUL R72, R72, R88 ;  /* 0x0000005848487220 */ /* 0x000fe20000400000 */
[----:B------:R-:W-:Y:S01]  /*5750*/  F2FP.BF16.F32.PACK_AB R64, RZ, R64 ;  /* 0x00000040ff40723e */ /* 0x000fe200000010ff */
[----:B------:R-:W-:Y:S01]  /*5760*/  @P1 STG.E.U16 desc[UR38][R10.64+0x10], R60 ;  /* 0x0000103c0a001986 */ /* 0x000fe2000c101526 */
[----:B------:R-:W-:Y:S01]  /*5770*/  ISETP.GT.AND P1, PT, R3, 0x8, P4 ;  /* 0x000000080300780c */ /* 0x000fe20002724270 */
[-C--:B------:R-:W-:Y:S01]  /*5780*/  FMUL R73, R73, R88.reuse ;  /* 0x0000005849497220 */ /* 0x080fe20000400000 */
[----:B------:R-:W-:Y:S01]  /*5790*/  ISETP.GT.AND P2, PT, R4, 0x11, PT ;  /* 0x000000110400780c */ /* 0x000fe20003f44270 */
[----:B------:R-:W-:Y:S01]  /*57a0*/  @P0 STG.E.U16 desc[UR38][R10.64+0x12], R61 ;  /* 0x0000123d0a000986 */ /* 0x000fe2000c101526 */
[----:B------:R-:W-:Y:S01]  /*57b0*/  ISETP.GT.AND P0, PT, R3, 0x8, P3 ;  /* 0x000000080300780c */ /* 0x000fe20001f04270 */
[-C--:B------:R-:W-:Y:S01]  /*57c0*/  FMUL R74, R74, R88.reuse ;  /* 0x000000584a4a7220 */ /* 0x080fe20000400000 */
[----:B------:R-:W-:Y:S01]  /*57d0*/  ISETP.GT.AND P3, PT, R4, 0x10, PT ;  /* 0x000000100400780c */ /* 0x000fe20003f64270 */
[-C--:B------:R-:W-:Y:S01]  /*57e0*/  FMUL R75, R75, R88.reuse ;  /* 0x000000584b4b7220 */ /* 0x080fe20000400000 */
[----:B------:R-:W-:Y:S01]  /*57f0*/  F2FP.BF16.F32.PACK_AB R65, RZ, R65 ;  /* 0x00000041ff41723e */ /* 0x000fe200000010ff */
[----:B------:R-:W-:Y:S01]  /*5800*/  FMUL R76, R76, R88 ;  /* 0x000000584c4c7220 */ /* 0x000fe20000400000 */
[----:B------:R-:W-:Y:S01]  /*5810*/  F2FP.BF16.F32.PACK_AB R66, RZ, R66 ;  /* 0x00000042ff42723e */ /* 0x000fe200000010ff */
[----:B------:R-:W-:Y:S01]  /*5820*/  FMUL R77, R77, R88 ;  /* 0x000000584d4d7220 */ /* 0x000fe20000400000 */
[----:B------:R-:W-:Y:S01]  /*5830*/  F2FP.BF16.F32.PACK_AB R67, RZ, R67 ;  /* 0x00000043ff43723e */ /* 0x000fe200000010ff */
[----:B------:R-:W-:Y:S01]  /*5840*/  @P1 STG.E.U16 desc[UR38][R8.64+0x10], R62 ;  /* 0x0000103e08001986 */ /* 0x000fe2000c101526 */
[----:B------:R-:W-:Y:S01]  /*5850*/  F2FP.BF16.F32.PACK_AB R68, RZ, R68 ;  /* 0x00000044ff44723e */ /* 0x000fe200000010ff */
[-C--:B------:R-:W-:Y:S01]  /*5860*/  FMUL R78, R78, R88.reuse ;  /* 0x000000584e4e7220 */ /* 0x080fe20000400000 */
[----:B------:R-:W-:Y:S01]  /*5870*/  ISETP.GT.AND P1, PT, R4, 0x19, PT ;  /* 0x000000190400780c */ /* 0x000fe20003f24270 */
[----:B------:R-:W-:Y:S01]  /*5880*/  @P0 STG.E.U16 desc[UR38][R8.64+0x12], R63 ;  /* 0x0000123f08000986 */ /* 0x000fe2000c101526 */
[----:B------:R-:W-:Y:S01]  /*5890*/  ISETP.GT.AND P0, PT, R3, RZ, P3 ;  /* 0x000000ff0300720c */ /* 0x000fe20001f04270 */
[-C--:B------:R-:W-:Y:S01]  /*58a0*/  FMUL R79, R79, R88.reuse ;  /* 0x000000584f4f7220 */ /* 0x080fe20000400000 */
[----:B------:R-:W-:Y:S01]  /*58b0*/  F2FP.BF16.F32.PACK_AB R69, RZ, R69 ;  /* 0x00000045ff45723e */ /* 0x000fe200000010ff */
[----:B------:R-:W-:Y:S01]  /*58c0*/  FMUL R80, R80, R88 ;  /* 0x0000005850507220 */ /* 0x000fe20000400000 */
[----:B------:R-:W-:Y:S01]  /*58d0*/  F2FP.BF16.F32.PACK_AB R70, RZ, R70 ;  /* 0x00000046ff46723e */ /* 0x000fe200000010ff */
        /* <DEDUP_REMOVED lines=8> */
[----:B------:R-:W-:Y:S01]  /*5960*/  @P0 STG.E.U16 desc[UR38][R10.64+0x20], R64 ;  /* 0x000020400a000986 */ /* 0x000fe2000c101526 */
[----:B------:R-:W-:Y:S01]  /*5970*/  ISETP.GT.AND P0, PT, R3, RZ, P2 ;  /* 0x000000ff0300720c */ /* 0x000fe20001704270 */
[-C--:B------:R-:W-:Y:S01]  /*5980*/  FMUL R85, R85, R88.reuse ;  /* 0x0000005855557220 */ /* 0x080fe20000400000 */
[----:B------:R-:W-:Y:S01]  /*5990*/  F2FP.BF16.F32.PACK_AB R75, RZ, R75 ;  /* 0x0000004bff4b723e */ /* 0x000fe200000010ff */
[-C--:B------:R-:W-:Y:S01]  /*59a0*/  FMUL R86, R86, R88.reuse ;  /* 0x0000005856567220 */ /* 0x080fe20000400000 */
[----:B------:R-:W-:Y:S01]  /*59b0*/  ISETP.GT.AND P5, PT, R4, 0x28, PT ;  /* 0x000000280400780c */ /* 0x000fe20003fa4270 */
[----:B------:R-:W-:Y:S01]  /*59c0*/  FMUL R87, R87, R88 ;  /* 0x0000005857577220 */ /* 0x000fe20000400000 */
[----:B------:R-:W-:Y:S01]  /*59d0*/  F2FP.BF16.F32.PACK_AB R76, RZ, R76 ;  /* 0x0000004cff4c723e */ /* 0x000fe200000010ff */
[-C--:B------:R-:W-:Y:S01]  /*59e0*/  FMUL R24, R24, R88.reuse ;  /* 0x0000005818187220 */ /* 0x080fe20000400000 */
[----:B------:R-:W-:Y:S01]  /*59f0*/  ISETP.GT.AND P4, PT, R4, 0x29, PT ;  /* 0x000000290400780c */ /* 0x000fe20003f84270 */
[-C--:B------:R-:W-:Y:S01]  /*5a00*/  FMUL R25, R25, R88.reuse ;  /* 0x0000005819197220 */ /* 0x080fe20000400000 */
[----:B------:R-:W-:Y:S01]  /*5a10*/  F2FP.BF16.F32.PACK_AB R77, RZ, R77 ;  /* 0x0000004dff4d723e */ /* 0x000fe200000010ff */
[----:B------:R-:W-:Y:S01]  /*5a20*/  FMUL R26, R26, R88 ;  /* 0x000000581a1a7220 */ /* 0x000fe20000400000 */
[----:B------:R-:W-:Y:S01]  /*5a30*/  F2FP.BF16.F32.PACK_AB R78, RZ, R78 ;  /* 0x0000004eff4e723e */ /* 0x000fe200000010ff */
[----:B------:R-:W-:Y:S01]  /*5a40*/  @P0 STG.E.U16 desc[UR38][R10.64+0x22], R65 ;  /* 0x000022410a000986 */ /* 0x000fe2000c101526 */
[----:B------:R-:W-:Y:S01]  /*5a50*/  ISETP.GT.AND P0, PT, R3, 0x8, P3 ;  /* 0x000000080300780c */ /* 0x000fe20001f04270 */
[-C--:B------:R-:W-:Y:S01]  /*5a60*/  FMUL R27, R27, R88.reuse ;  /* 0x000000581b1b7220 */ /* 0x080fe20000400000 */
[----:B------:R-:W-:Y:S01]  /*5a70*/  F2FP.BF16.F32.PACK_AB R79, RZ, R79 ;  /* 0x0000004fff4f723e */ /* 0x000fe200000010ff */
[-C--:B------:R-:W-:Y:S01]  /*5a80*/  FMUL R28, R28, R88.reuse ;  /* 0x000000581c1c7220 */ /* 0x080fe20000400000 */
[----:B------:R-:W-:Y:S01]  /*5a90*/  ISETP.GT.AND P3, PT, R4, 0x30, PT ;  /* 0x000000300400780c */ /* 0x000fe20003f64270 */
        /* <DEDUP_REMOVED lines=8> */
[----:B------:R-:W-:Y:S01]  /*5b20*/  @P0 STG.E.U16 desc[UR38][R8.64+0x20], R66 ;  /* 0x0000204208000986 */ /* 0x000fe2000c101526 */
[----:B------:R-:W-:Y:S01]  /*5b30*/  ISETP.GT.AND P0, PT, R3, 0x8, P2 ;  /* 0x000000080300780c */ /* 0x000fe20001704270 */
[-C--:B------:R-:W-:Y:S01]  /*5b40*/  FMUL R33, R33, R88.reuse ;  /* 0x0000005821217220 */ /* 0x080fe20000400000 */
[----:B------:R-:W-:Y:S01]  /*5b50*/  ISETP.GT.AND P2, PT, R4, 0x18, PT ;  /* 0x000000180400780c */ /* 0x000fe20003f44270 */
[----:B------:R-:W-:Y:S01]  /*5b60*/  FMUL R34, R34, R88 ;  /* 0x0000005822227220 */ /* 0x000fe20000400000 */
[----:B------:R-:W-:Y:S01]  /*5b70*/  F2FP.BF16.F32.PACK_AB R84, RZ, R84 ;  /* 0x00000054ff54723e */ /* 0x000fe200000010ff */
[-C--:B------:R-:W-:Y:S01]  /*5b80*/  FMUL R35, R35, R88.reuse ;  /* 0x0000005823237220 */ /* 0x080fe20000400000 */
[----:B------:R-:W-:Y:S01]  /*5b90*/  P2R R5, PR, RZ, 0x20 ;  /* 0x00000020ff057803 */ /* 0x000fe20000000000 */
[-C--:B------:R-:W-:Y:S01]  /*5ba0*/  FMUL R36, R36, R88.reuse ;  /* 0x0000005824247220 */ /* 0x080fe20000400000 */
[----:B------:R-:W-:Y:S01]  /*5bb0*/  F2FP.BF16.F32.PACK_AB R85, RZ, R85 ;  /* 0x00000055ff55723e */ /* 0x000fe200000010ff */
[----:B------:R-:W-:Y:S01]  /*5bc0*/  FMUL R37, R37, R88 ;  /* 0x0000005825257220 */ /* 0x000fe20000400000 */
[----:B------:R-:W-:Y:S01]  /*5bd0*/  F2FP.BF16.F32.PACK_AB R86, RZ, R86 ;  /* 0x00000056ff56723e */ /* 0x000fe200000010ff */
[-C--:B------:R-:W-:Y:S01]  /*5be0*/  FMUL R38, R38, R88.reuse ;  /* 0x0000005826267220 */ /* 0x080fe20000400000 */
[----:B------:R-:W-:Y:S01]  /*5bf0*/  F2FP.BF16.F32.PACK_AB R87, RZ, R87 ;  /* 0x00000057ff57723e */ /* 0x000fe200000010ff */
[----:B------:R-:W-:Y:S01]  /*5c00*/  @P0 STG.E.U16 desc[UR38][R8.64+0x22], R67 ;  /* 0x0000224308000986 */ /* 0x000fe2000c101526 */
[----:B------:R-:W-:Y:S01]  /*5c10*/  ISETP.GT.AND P0, PT, R3, RZ, P2 ;  /* 0x000000ff0300720c */ /* 0x000fe20001704270 */
        /* <DEDUP_REMOVED lines=36> */
[----:B------:R-:W-:Y:S01]  /*5e60*/  FMUL R55, R55, R88 ;  /* 0x0000005837377220 */ /* 0x000fe20000400000 */
[----:B------:R-:W-:-:S02]  /*5e70*/  F2FP.BF16.F32.PACK_AB R39, RZ, R39 ;  /* 0x00000027ff27723e */ /* 0x000fc400000010ff */
[----:B------:R-:W-:Y:S01]  /*5e80*/  F2FP.BF16.F32.PACK_AB R40, RZ, R40 ;  /* 0x00000028ff28723e */ /* 0x000fe200000010ff */
[----:B------:R-:W-:Y:S01]  /*5e90*/  @P0 STG.E.U16 desc[UR38][R8.64+0x30], R70 ;  /* 0x0000304608000986 */ /* 0x000fe2000c101526 */
[----:B------:R-:W-:Y:S02]  /*5ea0*/  ISETP.GT.AND P0, PT, R3, 0x8, P1 ;  /* 0x000000080300780c */ /* 0x000fe40000f04270 */
[----:B------:R-:W-:Y:S02]  /*5eb0*/  ISETP.GT.AND P1, PT, R4, 0x21, PT ;  /* 0x000000210400780c */ /* 0x000fe40003f24270 */
[----:B------:R-:W-:Y:S02]  /*5ec0*/  F2FP.BF16.F32.PACK_AB R41, RZ, R41 ;  /* 0x00000029ff29723e */ /* 0x000fe400000010ff */
[----:B------:R-:W-:Y:S02]  /*5ed0*/  F2FP.BF16.F32.PACK_AB R42, RZ, R42 ;  /* 0x0000002aff2a723e */ /* 0x000fe400000010ff */
[----:B------:R-:W-:-:S02]  /*5ee0*/  F2FP.BF16.F32.PACK_AB R43, RZ, R43 ;  /* 0x0000002bff2b723e */ /* 0x000fc400000010ff */
[----:B------:R-:W-:Y:S02]  /*5ef0*/  F2FP.BF16.F32.PACK_AB R44, RZ, R44 ;  /* 0x0000002cff2c723e */ /* 0x000fe400000010ff */
[----:B------:R-:W-:Y:S01]  /*5f00*/  F2FP.BF16.F32.PACK_AB R45, RZ, R45 ;  /* 0x0000002dff2d723e */ /* 0x000fe200000010ff */
[----:B------:R-:W-:Y:S01]  /*5f10*/  @P0 STG.E.U16 desc[UR38][R8.64+0x32], R71 ;  /* 0x0000324708000986 */ /* 0x000fe2000c101526 */
[----:B------:R-:W-:Y:S02]  /*5f20*/  ISETP.GT.AND P0, PT, R3, RZ, P2 ;  /* 0x000000ff0300720c */ /* 0x000fe40001704270 */
[----:B------:R-:W-:Y:S02]  /*5f30*/  F2FP.BF16.F32.PACK_AB R46, RZ, R46 ;  /* 0x0000002eff2e723e */ /* 0x000fe400000010ff */
[----:B------:R-:W-:Y:S02]  /*5f40*/  F2FP.BF16.F32.PACK_AB R47, RZ, R47 ;  /* 0x0000002fff2f723e */ /* 0x000fe400000010ff */
[----:B------:R-:W-:-:S02]  /*5f50*/  F2FP.BF16.F32.PACK_AB R48, RZ, R48 ;  /* 0x00000030ff30723e */ /* 0x000fc400000010ff */
[----:B------:R-:W-:Y:S02]  /*5f60*/  F2FP.BF16.F32.PACK_AB R49, RZ, R49 ;  /* 0x00000031ff31723e */ /* 0x000fe400000010ff */
[----:B------:R-:W-:Y:S02]  /*5f70*/  F2FP.BF16.F32.PACK_AB R50, RZ, R50 ;  /* 0x00000032ff32723e */ /* 0x000fe400000010ff */
[----:B------:R-:W-:Y:S01]  /*5f80*/  F2FP.BF16.F32.PACK_AB R51, RZ, R51 ;  /* 0x00000033ff33723e */ /* 0x000fe200000010ff */
[----:B------:R-:W-:Y:S01]  /*5f90*/  @P0 STG.E.U16 desc[UR38][R10.64+0x40], R72 ;  /* 0x000040480a000986 */ /* 0x000fe2000c101526 */
[----:B------:R-:W-:Y:S02]  /*5fa0*/  ISETP.GT.AND P0, PT, R3, RZ, P1 ;  /* 0x000000ff0300720c */ /* 0x000fe40000f04270 */
[----:B------:R-:W-:Y:S02]  /*5fb0*/  F2FP.BF16.F32.PACK_AB R52, RZ, R52 ;  /* 0x00000034ff34723e */ /* 0x000fe400000010ff */
[----:B------:R-:W-:-:S02]  /*5fc0*/  F2FP.BF16.F32.PACK_AB R53, RZ, R53 ;  /* 0x00000035ff35723e */ /* 0x000fc400000010ff */
[----:B------:R-:W-:Y:S02]  /*5fd0*/  F2FP.BF16.F32.PACK_AB R54, RZ, R54 ;  /* 0x00000036ff36723e */ /* 0x000fe400000010ff */
[----:B------:R-:W-:-:S05]  /*5fe0*/  F2FP.BF16.F32.PACK_AB R55, RZ, R55 ;  /* 0x00000037ff37723e */ /* 0x000fca00000010ff */
[----:B------:R-:W-:Y:S01]  /*5ff0*/  @P0 STG.E.U16 desc[UR38][R10.64+0x42], R73 ;  /* 0x000042490a000986 */ /* 0x000fe2000c101526 */
[----:B------:R-:W-:Y:S02]  /*6000*/  ISETP.GT.AND P0, PT, R3, 0x8, P2 ;  /* 0x000000080300780c */ /* 0x000fe40001704270 */
[----:B------:R-:W-:-:S11]  /*6010*/  ISETP.GT.AND P2, PT, R4, 0x38, PT ;  /* 0x000000380400780c */ /* 0x000fd60003f44270 */
[----:B------:R-:W-:Y:S01]  /*6020*/  @P0 STG.E.U16 desc[UR38][R8.64+0x40], R74 ;  /* 0x0000404a08000986 */ /* 0x000fe2000c101526 */
[----:B------:R-:W-:-:S13]  /*6030*/  ISETP.GT.AND P0, PT, R3, 0x8, P1 ;  /* 0x000000080300780c */ /* 0x000fda0000f04270 */
[----:B------:R-:W-:Y:S01]  /*6040*/  @P0 STG.E.U16 desc[UR38][R8.64+0x42], R75 ;  /* 0x0000424b08000986 */ /* 0x000fe2000c101526 */
[----:B------:R-:W-:-:S13]  /*6050*/  ISETP.GT.AND P0, PT, R3, RZ, P5 ;  /* 0x000000ff0300720c */ /* 0x000fda0002f04270 */
[----:B------:R-:W-:Y:S01]  /*6060*/  @P0 STG.E.U16 desc[UR38][R10.64+0x50], R76 ;  /* 0x0000504c0a000986 */ /* 0x000fe2000c101526 */
[----:B------:R-:W-:-:S13]  /*6070*/  ISETP.GT.AND P0, PT, R3, RZ, P4 ;  /* 0x000000ff0300720c */ /* 0x000fda0002704270 */
[----:B------:R-:W-:Y:S01]  /*6080*/  @P0 STG.E.U16 desc[UR38][R10.64+0x52], R77 ;  /* 0x0000524d0a000986 */ /* 0x000fe2000c101526 */
[----:B------:R-:W-:-:S13]  /*6090*/  ISETP.GT.AND P0, PT, R3, 0x8, P5 ;  /* 0x000000080300780c */ /* 0x000fda0002f04270 */
[----:B------:R-:W-:Y:S01]  /*60a0*/  @P0 STG.E.U16 desc[UR38][R8.64+0x50], R78 ;  /* 0x0000504e08000986 */ /* 0x000fe2000c101526 */
[----:B------:R-:W-:-:S13]  /*60b0*/  ISETP.GT.AND P0, PT, R3, 0x8, P4 ;  /* 0x000000080300780c */ /* 0x000fda0002704270 */
[----:B------:R-:W-:Y:S01]  /*60c0*/  @P0 STG.E.U16 desc[UR38][R8.64+0x52], R79 ;  /* 0x0000524f08000986 */ /* 0x000fe2000c101526 */
[----:B------:R-:W-:-:S13]  /*60d0*/  ISETP.GT.AND P0, PT, R3, RZ, P3 ;  /* 0x000000ff0300720c */ /* 0x000fda0001f04270 */
[----:B------:R-:W-:Y:S01]  /*60e0*/  @P0 STG.E.U16 desc[UR38][R10.64+0x60], R80 ;  /* 0x000060500a000986 */ /* 0x000fe2000c101526 */
[----:B------:R-:W-:-:S04]  /*60f0*/  ISETP.GT.AND P0, PT, R4, 0x31, PT ;  /* 0x000000310400780c */ /* 0x000fc80003f04270 */
[----:B------:R-:W-:-:S13]  /*6100*/  ISETP.GT.AND P1, PT, R3, RZ, P0 ;  /* 0x000000ff0300720c */ /* 0x000fda0000724270 */
[----:B------:R-:W-:Y:S01]  /*6110*/  @P1 STG.E.U16 desc[UR38][R10.64+0x62], R81 ;  /* 0x000062510a001986 */ /* 0x000fe2000c101526 */
[----:B------:R-:W-:-:S13]  /*6120*/  ISETP.GT.AND P1, PT, R3, 0x8, P3 ;  /* 0x000000080300780c */ /* 0x000fda0001f24270 */
[----:B------:R-:W-:Y:S01]  /*6130*/  @P1 STG.E.U16 desc[UR38][R8.64+0x60], R82 ;  /* 0x0000605208001986 */ /* 0x000fe2000c101526 */
[----:B------:R-:W-:-:S13]  /*6140*/  ISETP.GT.AND P1, PT, R3, 0x8, P0 ;  /* 0x000000080300780c */ /* 0x000fda0000724270 */
[----:B------:R-:W-:Y:S01]  /*6150*/  @P1 STG.E.U16 desc[UR38][R8.64+0x62], R83 ;  /* 0x0000625308001986 */ /* 0x000fe2000c101526 */
[----:B------:R-:W-:-:S05]  /*6160*/  IADD3 R14, P1, R19, R8, RZ ;  /* 0x00000008130e7210 */ /* 0x000fca0007f3e0ff */
[----:B------:R-:W-:Y:S01]  /*6170*/  IMAD.X R15, R13, 0x1, R9, P1 ;  /* 0x000000010d0f7824 */ /* 0x000fe200008e0609 */
[----:B------:R-:W-:-:S13]  /*6180*/  ISETP.GT.AND P1, PT, R3, RZ, P2 ;  /* 0x000000ff0300720c */ /* 0x000fda0001724270 */
[----:B------:R-:W-:Y:S01]  /*6190*/  @P1 STG.E.U16 desc[UR38][R10.64+0x70], R84 ;  /* 0x000070540a001986 */ /* 0x000fe2000c101526 */
[----:B------:R-:W-:-:S05]  /*61a0*/  IADD3 R20, P1, R19, R8, RZ ;  /* 0x0000000813147210 */ /* 0x000fca0007f3e0ff */
[----:B------:R-:W-:Y:S01]  /*61b0*/  IMAD.X R21, R13, 0x1, R9, P1 ;  /* 0x000000010d157824 */ /* 0x000fe200008e0609 */
[----:B------:R-:W-:-:S05]  /*61c0*/  IADD3 R12, P1, R19, R10, RZ ;  /* 0x0000000a130c7210 */ /* 0x000fca0007f3e0ff */
[----:B------:R-:W-:Y:S01]  /*61d0*/  IMAD.X R13, R13, 0x1, R11, P1 ;  /* 0x000000010d0d7824 */ /* 0x000fe200008e060b */
[----:B------:R-:W-:-:S04]  /*61e0*/  ISETP.GT.AND P1, PT, R4, 0x39, PT ;  /* 0x000000390400780c */ /* 0x000fc80003f24270 */
[----:B------:R-:W-:-:S13]  /*61f0*/  ISETP.GT.AND P5, PT, R3, RZ, P1 ;  /* 0x000000ff0300720c */ /* 0x000fda0000fa4270 */
[----:B------:R-:W-:Y:S01]  /*6200*/  @P5 STG.E.U16 desc[UR38][R10.64+0x72], R85 ;  /* 0x000072550a005986 */ /* 0x000fe2000c101526 */
[----:B------:R-:W-:-:S13]  /*6210*/  ISETP.GT.AND P5, PT, R3, 0x8, P2 ;  /* 0x000000080300780c */ /* 0x000fda00017a4270 */
[----:B------:R-:W-:Y:S01]  /*6220*/  @P5 STG.E.U16 desc[UR38][R8.64+0x70], R86 ;  /* 0x0000705608005986 */ /* 0x000fe2000c101526 */
[----:B------:R-:W-:-:S13]  /*6230*/  ISETP.GT.AND P5, PT, R3, 0x8, P1 ;  /* 0x000000080300780c */ /* 0x000fda0000fa4270 */
[----:B------:R0:W-:Y:S01]  /*6240*/  @P5 STG.E.U16 desc[UR38][R8.64+0x72], R87 ;  /* 0x0000725708005986 */ /* 0x0001e2000c101526 */
[C---:B------:R-:W-:Y:S02]  /*6250*/  ISETP.GT.AND P5, PT, R3.reuse, 0x80, P6 ;  /* 0x000000800300780c */ /* 0x040fe400037a4270 */
[----:B------:R-:W-:-:S11]  /*6260*/  ISETP.GT.AND P6, PT, R3, 0x88, P6 ;  /* 0x000000880300780c */ /* 0x000fd600037c4270 */
[----:B------:R-:W-:Y:S01]  /*6270*/  @P5 STG.E.U16 desc[UR38][R12.64], R24 ;  /* 0x000000180c005986 */ /* 0x000fe2000c101526 */
[----:B------:R-:W-:-:S04]  /*6280*/  ISETP.GT.AND P5, PT, R4, 0x1, PT ;  /* 0x000000010400780c */ /* 0x000fc80003fa4270 */
[----:B------:R-:W-:-:S13]  /*6290*/  ISETP.GT.AND P5, PT, R3, 0x80, P5 ;  /* 0x000000800300780c */ /* 0x000fda0002fa4270 */
[----:B0-----:R-:W-:Y:S02]  /*62a0*/  @P5 IMAD.MOV.U32 R8, RZ, RZ, R12 ;  /* 0x000000ffff085224 */ /* 0x001fe400078e000c */
[----:B------:R-:W-:-:S05]  /*62b0*/  @P5 IMAD.MOV.U32 R9, RZ, RZ, R13 ;  /* 0x000000ffff095224 */ /* 0x000fca00078e000d */
[----:B------:R0:W-:Y:S01]  /*62c0*/  @P5 STG.E.U16 desc[UR38][R8.64+0x2], R25 ;  /* 0x0000021908005986 */ /* 0x0001e2000c101526 */
[----:B------:R-:W-:-:S03]  /*62d0*/  ISETP.NE.AND P5, PT, R5, RZ, PT ;  /* 0x000000ff0500720c */ /* 0x000fc60003fa5270 */
[----:B------:R-:W-:Y:S01]  /*62e0*/  @P6 STG.E.U16 desc[UR38][R14.64], R26 ;  /* 0x0000001a0e006986 */ /* 0x000fe2000c101526 */
[----:B------:R-:W-:-:S04]  /*62f0*/  ISETP.GT.AND P6, PT, R4, 0x1, PT ;  /* 0x000000010400780c */ /* 0x000fc80003fc4270 */
[----:B------:R-:W-:-:S13]  /*6300*/  ISETP.GT.AND P6, PT, R3, 0x88, P6 ;  /* 0x000000880300780c */ /* 0x000fda00037c4270 */
[----:B------:R-:W-:Y:S01]  /*6310*/  @P6 STG.E.U16 desc[UR38][R20.64+0x2], R27 ;  /* 0x0000021b14006986 */ /* 0x000fe2000c101526 */
[----:B------:R-:W-:-:S04]  /*6320*/  ISETP.GT.AND P6, PT, R4, 0x8, PT ;  /* 0x000000080400780c */ /* 0x000fc80003fc4270 */
[----:B------:R-:W-:-:S13]  /*6330*/  ISETP.GT.AND P6, PT, R3, 0x80, P6 ;  /* 0x000000800300780c */ /* 0x000fda00037c4270 */
[----:B0-----:R-:W-:Y:S02]  /*6340*/  @P6 IMAD.MOV.U32 R8, RZ, RZ, R12 ;  /* 0x000000ffff086224 */ /* 0x001fe400078e000c */
[----:B------:R-:W-:-:S05]  /*6350*/  @P6 IMAD.MOV.U32 R9, RZ, RZ, R13 ;  /* 0x000000ffff096224 */ /* 0x000fca00078e000d */
[----:B------:R0:W-:Y:S01]  /*6360*/  @P6 STG.E.U16 desc[UR38][R8.64+0x10], R28 ;  /* 0x0000101c08006986 */ /* 0x0001e2000c101526 */
[----:B------:R-:W-:-:S04]  /*6370*/  ISETP.GT.AND P6, PT, R4, 0x9, PT ;  /* 0x000000090400780c */ /* 0x000fc80003fc4270 */
[----:B------:R-:W-:-:S13]  /*6380*/  ISETP.GT.AND P6, PT, R3, 0x80, P6 ;  /* 0x000000800300780c */ /* 0x000fda00037c4270 */
[----:B0-----:R-:W-:Y:S02]  /*6390*/  @P6 IMAD.MOV.U32 R8, RZ, RZ, R12 ;  /* 0x000000ffff086224 */ /* 0x001fe400078e000c */
[----:B------:R-:W-:-:S05]  /*63a0*/  @P6 IMAD.MOV.U32 R9, RZ, RZ, R13 ;  /* 0x000000ffff096224 */ /* 0x000fca00078e000d */
[----:B------:R0:W-:Y:S01]  /*63b0*/  @P6 STG.E.U16 desc[UR38][R8.64+0x12], R29 ;  /* 0x0000121d08006986 */ /* 0x0001e2000c101526 */
[----:B------:R-:W-:-:S04]  /*63c0*/  ISETP.GT.AND P6, PT, R4, 0x8, PT ;  /* 0x000000080400780c */ /* 0x000fc80003fc4270 */
[----:B------:R-:W-:-:S13]  /*63d0*/  ISETP.GT.AND P6, PT, R3, 0x88, P6 ;  /* 0x000000880300780c */ /* 0x000fda00037c4270 */
        /* <DEDUP_REMOVED lines=45> */
[----:B------:R-:W-:Y:S01]  /*66b0*/  @P6 STG.E.U16 desc[UR38][R8.64+0x42], R41 ;  /* 0x0000422908006986 */ /* 0x000fe2000c101526 */
[----:B------:R-:W-:-:S04]  /*66c0*/  ISETP.GT.AND P6, PT, R4, 0x20, PT ;  /* 0x000000200400780c */ /* 0x000fc80003fc4270 */
[----:B------:R-:W-:-:S13]  /*66d0*/  ISETP.GT.AND P6, PT, R3, 0x88, P6 ;  /* 0x000000880300780c */ /* 0x000fda00037c4270 */
[----:B------:R-:W-:Y:S01]  /*66e0*/  @P6 STG.E.U16 desc[UR38][R6.64+0x40], R42 ;  /* 0x0000402a06006986 */ /* 0x000fe2000c101526 */
[----:B------:R-:W-:-:S04]  /*66f0*/  ISETP.GT.AND P6, PT, R4, 0x21, PT ;  /* 0x000000210400780c */ /* 0x000fc80003fc4270 */
[----:B------:R-:W-:-:S13]  /*6700*/  ISETP.GT.AND P6, PT, R3, 0x88, P6 ;  /* 0x000000880300780c */ /* 0x000fda00037c4270 */
[----:B------:R-:W-:Y:S02]  /*6710*/  @P6 IMAD.MOV.U32 R4, RZ, RZ, R6 ;  /* 0x000000ffff046224 */ /* 0x000fe400078e0006 */
[----:B------:R-:W-:-:S05]  /*6720*/  @P6 IMAD.MOV.U32 R5, RZ, RZ, R7 ;  /* 0x000000ffff056224 */ /* 0x000fca00078e0007 */
[----:B------:R0:W-:Y:S01]  /*6730*/  @P6 STG.E.U16 desc[UR38][R4.64+0x42], R43 ;  /* 0x0000422b04006986 */ /* 0x0001e2000c101526 */
[C---:B------:R-:W-:Y:S02]  /*6740*/  ISETP.GT.AND P6, PT, R3.reuse, 0x80, P5 ;  /* 0x000000800300780c */ /* 0x040fe40002fc4270 */
[----:B------:R-:W-:-:S11]  /*6750*/  ISETP.GT.AND P5, PT, R3, 0x88, P5 ;  /* 0x000000880300780c */ /* 0x000fd60002fa4270 */
[----:B0-----:R-:W-:Y:S02]  /*6760*/  @P6 IMAD.MOV.U32 R4, RZ, RZ, R12 ;  /* 0x000000ffff046224 */ /* 0x001fe400078e000c */
[----:B------:R-:W-:-:S05]  /*6770*/  @P6 IMAD.MOV.U32 R5, RZ, RZ, R13 ;  /* 0x000000ffff056224 */ /* 0x000fca00078e000d */
[----:B------:R0:W-:Y:S01]  /*6780*/  @P6 STG.E.U16 desc[UR38][R4.64+0x50], R44 ;  /* 0x0000502c04006986 */ /* 0x0001e2000c101526 */
[C---:B------:R-:W-:Y:S02]  /*6790*/  ISETP.GT.AND P6, PT, R3.reuse, 0x80, P4 ;  /* 0x000000800300780c */ /* 0x040fe400027c4270 */
[----:B------:R-:W-:-:S11]  /*67a0*/  ISETP.GT.AND P4, PT, R3, 0x88, P4 ;  /* 0x000000880300780c */ /* 0x000fd60002784270 */
[----:B0-----:R-:W-:Y:S02]  /*67b0*/  @P6 IMAD.MOV.U32 R4, RZ, RZ, R12 ;  /* 0x000000ffff046224 */ /* 0x001fe400078e000c */
[----:B------:R-:W-:-:S05]  /*67c0*/  @P6 IMAD.MOV.U32 R5, RZ, RZ, R13 ;  /* 0x000000ffff056224 */ /* 0x000fca00078e000d */
[----:B------:R0:W-:Y:S02]  /*67d0*/  @P6 STG.E.U16 desc[UR38][R4.64+0x52], R45 ;  /* 0x0000522d04006986 */ /* 0x0001e4000c101526 */
[----:B0-----:R-:W-:Y:S02]  /*67e0*/  @P5 IMAD.MOV.U32 R4, RZ, RZ, R6 ;  /* 0x000000ffff045224 */ /* 0x001fe400078e0006 */
[----:B------:R-:W-:-:S05]  /*67f0*/  @P5 IMAD.MOV.U32 R5, RZ, RZ, R7 ;  /* 0x000000ffff055224 */ /* 0x000fca00078e0007 */
[----:B------:R0:W-:Y:S01]  /*6800*/  @P5 STG.E.U16 desc[UR38][R4.64+0x50], R46 ;  /* 0x0000502e04005986 */ /* 0x0001e2000c101526 */
[C---:B------:R-:W-:Y:S02]  /*6810*/  ISETP.GT.AND P5, PT, R3.reuse, 0x80, P3 ;  /* 0x000000800300780c */ /* 0x040fe40001fa4270 */
[----:B------:R-:W-:Y:S01]  /*6820*/  ISETP.GT.AND P3, PT, R3, 0x88, P3 ;  /* 0x000000880300780c */ /* 0x000fe20001f64270 */
        /* <DEDUP_REMOVED lines=17> */
[----:B------:R0:W-:Y:S02]  /*6940*/  @P3 STG.E.U16 desc[UR38][R4.64+0x60], R50 ;  /* 0x0000603204003986 */ /* 0x0001e4000c101526 */
[----:B0-----:R-:W-:Y:S02]  /*6950*/  @P0 IMAD.MOV.U32 R4, RZ, RZ, R6 ;  /* 0x000000ffff040224 */ /* 0x001fe400078e0006 */
[----:B------:R-:W-:-:S05]  /*6960*/  @P0 IMAD.MOV.U32 R5, RZ, RZ, R7 ;  /* 0x000000ffff050224 */ /* 0x000fca00078e0007 */
[----:B------:R0:W-:Y:S02]  /*6970*/  @P0 STG.E.U16 desc[UR38][R4.64+0x62], R51 ;  /* 0x0000623304000986 */ /* 0x0001e4000c101526 */
[----:B0-----:R-:W-:Y:S02]  /*6980*/  @P5 IMAD.MOV.U32 R4, RZ, RZ, R12 ;  /* 0x000000ffff045224 */ /* 0x001fe400078e000c */
[----:B------:R-:W-:-:S05]  /*6990*/  @P5 IMAD.MOV.U32 R5, RZ, RZ, R13 ;  /* 0x000000ffff055224 */ /* 0x000fca00078e000d */
[----:B------:R0:W-:Y:S04]  /*69a0*/  @P5 STG.E.U16 desc[UR38][R4.64+0x70], R52 ;  /* 0x0000703404005986 */ /* 0x0001e8000c101526 */
[----:B------:R1:W-:Y:S01]  /*69b0*/  @P4 STG.E.U16 desc[UR38][R12.64+0x72], R53 ;  /* 0x000072350c004986 */ /* 0x0003e2000c101526 */
[----:B0-----:R-:W-:Y:S02]  /*69c0*/  @P2 IMAD.MOV.U32 R4, RZ, RZ, R6 ;  /* 0x000000ffff042224 */ /* 0x001fe400078e0006 */
[----:B------:R-:W-:-:S05]  /*69d0*/  @P2 IMAD.MOV.U32 R5, RZ, RZ, R7 ;  /* 0x000000ffff052224 */ /* 0x000fca00078e0007 */
[----:B------:R1:W-:Y:S04]  /*69e0*/  @P2 STG.E.U16 desc[UR38][R4.64+0x70], R54 ;  /* 0x0000703604002986 */ /* 0x0003e8000c101526 */
[----:B------:R1:W-:Y:S02]  /*69f0*/  @P1 STG.E.U16 desc[UR38][R6.64+0x72], R55 ;  /* 0x0000723706001986 */ /* 0x0003e4000c101526 */
.L_x_152:
[----:B------:R-:W-:Y:S05]  /*6a00*/  BSYNC B0 ;  /* 0x0000000000007941 */ /* 0x000fea0003800000 */
.L_x_28:
[----:B------:R-:W-:Y:S01]  /*6a10*/  IADD3 R16, P0, R16, UR36, RZ ;  /* 0x0000002410107c10 */ /* 0x000fe2000ff1e0ff */
[----:B------:R-:W-:Y:S01]  /*6a20*/  ULDC.64 UR4, c[0x0][0x650] ;  /* 0x0001940000047ab9 */ /* 0x000fe20000000a00 */
[----:B------:R-:W-:Y:S01]  /*6a30*/  PRMT R3, RZ, 0x7610, R3 ;  /* 0x00007610ff037816 */ /* 0x000fe20000000003 */
[----:B------:R-:W-:Y:S01]  /*6a40*/  IMAD.MOV.U32 R100, RZ, RZ, -0x1 ;  /* 0xffffffffff647424 */ /* 0x000fe200078e00ff */
[----:B------:R-:W-:Y:S01]  /*6a50*/  IADD3.X R17, R17, UR42, RZ, P0, !PT ;  /* 0x0000002a11117c10 */ /* 0x000fe200087fe4ff */
[----:B------:R-:W-:Y:S01]  /*6a60*/  IMAD.MOV.U32 R19, RZ, RZ, -0x1 ;  /* 0xffffffffff137424 */ /* 0x000fe200078e00ff */
[----:B------:R-:W-:-:S04]  /*6a70*/  ISETP.GE.U32.AND P0, PT, R16, UR4, PT ;  /* 0x0000000410007c0c */ /* 0x000fc8000bf06070 */
[----:B------:R-:W-:-:S13]  /*6a80*/  ISETP.GE.U32.AND.EX P0, PT, R17, UR5, PT, P0 ;  /* 0x0000000511007c0c */ /* 0x000fda000bf06100 */
[----:B------:R-:W-:Y:S05]  /*6a90*/  @P0 BRA `(.L_x_153) ;  /* 0x0000000400500947 */ /* 0x000fea0003800000 */
[----:B0-----:R-:W0:Y:S01]  /*6aa0*/  LDC.64 R10, c[0x0][0x628] ;  /* 0x00018a00ff0a7b82 */ /* 0x001e220000000a00 */
[----:B-1----:R-:W1:Y:S01]  /*6ab0*/  S2R R12, SR_CTAID.X ;  /* 0x00000000000c7919 */ /* 0x002e620000002500 */
[----:B----4-:R-:W-:Y:S02]  /*6ac0*/  IMAD.MOV.U32 R8, RZ, RZ, R16 ;  /* 0x000000ffff087224 */ /* 0x010fe400078e0010 */
[----:B------:R-:W-:Y:S01]  /*6ad0*/  IMAD.MOV.U32 R9, RZ, RZ, R17 ;  /* 0x000000ffff097224 */ /* 0x000fe200078e0011 */
[----:B------:R-:W4:Y:S03]  /*6ae0*/  S2R R20, SR_CTAID.Y ;  /* 0x0000000000147919 */ /* 0x000f260000002600 */
[----:B------:R-:W1:Y:S08]  /*6af0*/  LDC R0, c[0x0][0x630] ;  /* 0x00018c00ff007b82 */ /* 0x000e700000000800 */
[----:B------:R-:W1:Y:S01]  /*6b00*/  LDC.64 R14, c[0x0][0x620] ;  /* 0x00018800ff0e7b82 */ /* 0x000e620000000a00 */
[----:B0-----:R-:W-:-:S04]  /*6b10*/  ISETP.NE.U32.AND P0, PT, R10, RZ, PT ;  /* 0x000000ff0a00720c */ /* 0x001fc80003f05070 */
[----:B------:R-:W-:-:S13]  /*6b20*/  ISETP.NE.AND.EX P0, PT, R11, RZ, PT, P0 ;  /* 0x000000ff0b00720c */ /* 0x000fda0003f05300 */
[----:B-1--4-:R-:W-:Y:S05]  /*6b30*/  @!P0 BRA `(.L_x_154) ;  /* 0x0000000000288947 */ /* 0x012fea0003800000 */
        /* <DEDUP_REMOVED lines=10> */
.L_x_154:
[-CC-:B------:R-:W-:Y:S01]  /*6be0*/  SHF.R.U64 R19, R8, R0.reuse, R9.reuse ;  /* 0x0000000008137219 */ /* 0x180fe20000001209 */
[----:B------:R-:W0:Y:S01]  /*6bf0*/  LDC.64 R26, c[0x0][0x640] ;  /* 0x00019000ff1a7b82 */ /* 0x000e220000000a00 */
[----:B------:R-:W-:Y:S01]  /*6c00*/  SHF.R.U32.HI R0, RZ, R0, R9 ;  /* 0x00000000ff007219 */ /* 0x000fe20000011609 */
[----:B------:R-:W-:Y:S01]  /*6c10*/  ULDC UR4, c[0x0][0x150] ;  /* 0x0000540000047ab9 */ /* 0x000fe20000000800 */
[----:B------:R-:W-:Y:S02]  /*6c20*/  IADD3 R3, P0, RZ, -R19, RZ ;  /* 0x80000013ff037210 */ /* 0x000fe40007f1e0ff */
[----:B------:R-:W-:-:S03]  /*6c30*/  I2FP.F32.U32 R7, R12 ;  /* 0x0000000c00077245 */ /* 0x000fc60000201000 */
[----:B------:R-:W1:Y:S01]  /*6c40*/  LDC R6, c[0x0][0x618] ;  /* 0x00018600ff067b82 */ /* 0x000e620000000800 */
[----:B------:R-:W-:Y:S02]  /*6c50*/  IMAD.X R5, RZ, RZ, ~R0, P0 ;  /* 0x000000ffff057224 */ /* 0x000fe400000e0e00 */
[----:B------:R-:W-:Y:S01]  /*6c60*/  FMUL R7, R7, UR4 ;  /* 0x0000000407077c20 */ /* 0x000fe20008400000 */
[----:B------:R-:W-:Y:S01]  /*6c70*/  ULDC UR4, c[0x0][0x154] ;  /* 0x0000550000047ab9 */ /* 0x000fe20000000800 */
[-C--:B------:R-:W-:Y:S02]  /*6c80*/  IMAD R0, R5, R14.reuse, RZ ;  /* 0x0000000e05007224 */ /* 0x080fe400078e02ff */
[C---:B------:R-:W-:Y:S01]  /*6c90*/  IMAD.WIDE.U32 R4, R3.reuse, R14, R16 ;  /* 0x0000000e03047225 */ /* 0x040fe200078e0010 */
[----:B------:R-:W4:Y:S01]  /*6ca0*/  LDC R8, c[0x0][0x608] ;  /* 0x00018200ff087b82 */ /* 0x000f220000000800 */
[----:B------:R-:W2:Y:S02]  /*6cb0*/  F2I.U32.TRUNC.NTZ R7, R7 ;  /* 0x0000000700077305 */ /* 0x000ea4000020f000 */
[----:B------:R-:W-:Y:S01]  /*6cc0*/  IMAD R3, R3, R15, R0 ;  /* 0x0000000f03037224 */ /* 0x000fe200078e0200 */
[----:B------:R-:W-:-:S03]  /*6cd0*/  I2FP.F32.U32 R0, R20 ;  /* 0x0000001400007245 */ /* 0x000fc60000201000 */
[----:B------:R-:W-:Y:S01]  /*6ce0*/  IMAD.IADD R3, R5, 0x1, R3 ;  /* 0x0000000105037824 */ /* 0x000fe200078e0203 */
[----:B------:R-:W3:Y:S01]  /*6cf0*/  LDC R11, c[0x0][0x658] ;  /* 0x00019600ff0b7b82 */ /* 0x000ee20000000800 */
[----:B0-----:R-:W-:-:S04]  /*6d00*/  ISETP.NE.U32.AND P0, PT, R26, RZ, PT ;  /* 0x000000ff1a00720c */ /* 0x001fc80003f05070 */
[----:B------:R-:W-:-:S03]  /*6d10*/  ISETP.NE.AND.EX P0, PT, R27, RZ, PT, P0 ;  /* 0x000000ff1b00720c */ /* 0x000fc60003f05300 */
[----:B------:R-:W0:Y:S01]  /*6d20*/  LDC R9, c[0x0][0x144] ;  /* 0x00005100ff097b82 */ /* 0x000e220000000800 */
[-C--:B-1----:R-:W-:Y:S01]  /*6d30*/  SHF.R.U64 R10, R4, R6.reuse, R3 ;  /* 0x00000006040a7219 */ /* 0x082fe20000001203 */
[----:B--2---:R-:W-:Y:S01]  /*6d40*/  IMAD.MOV R7, RZ, RZ, -R7 ;  /* 0x000000ffff077224 */ /* 0x004fe200078e0a07 */
[----:B------:R-:W-:Y:S01]  /*6d50*/  SHF.R.U32.HI R3, RZ, R6, R3 ;  /* 0x00000006ff037219 */ /* 0x000fe20000011603 */
[----:B------:R-:W-:-:S04]  /*6d60*/  FMUL R6, R0, UR4 ;  /* 0x0000000400067c20 */ /* 0x000fc80008400000 */
[----:B------:R-:W1:Y:S01]  /*6d70*/  LDC R21, c[0x0][0x148] ;  /* 0x00005200ff157b82 */ /* 0x000e620000000800 */
[----:B------:R2:W0:Y:S01]  /*6d80*/  F2I.U32.TRUNC.NTZ R14, R6 ;  /* 0x00000006000e7305 */ /* 0x000422000020f000 */
[-CC-:B----4-:R-:W-:Y:S02]  /*6d90*/  SHF.R.U64 R13, R10, R8.reuse, R3.reuse ;  /* 0x000000080a0d7219 */ /* 0x190fe40000001203 */
[----:B------:R-:W-:-:S04]  /*6da0*/  SHF.R.U32.HI R0, RZ, R8, R3 ;  /* 0x00000008ff007219 */ /* 0x000fc80000011603 */
[----:B------:R-:W4:Y:S01]  /*6db0*/  LDC R24, c[0x0][0x600] ;  /* 0x00018000ff187b82 */ /* 0x000f220000000800 */
[-CC-:B---3--:R-:W-:Y:S02]  /*6dc0*/  SHF.R.U64 R15, R13, R11.reuse, R0.reuse ;  /* 0x0000000b0d0f7219 */ /* 0x188fe40000001200 */
[----:B------:R-:W-:-:S03]  /*6dd0*/  SHF.R.U32.HI R5, RZ, R11, R0 ;  /* 0x0000000bff057219 */ /* 0x000fc60000011600 */
[----:B------:R-:W-:Y:S02]  /*6de0*/  IMAD.MOV.U32 R4, RZ, RZ, R15 ;  /* 0x000000ffff047224 */ /* 0x000fe400078e000f */
[----:B------:R-:W3:Y:S01]  /*6df0*/  LDC R28, c[0x0][0x648] ;  /* 0x00019200ff1c7b82 */ /* 0x000ee20000000800 */
[----:B0-----:R-:W-:-:S07]  /*6e00*/  IMAD R25, R9, R7, R12 ;  /* 0x0000000709197224 */ /* 0x001fce00078e020c */
[----:B------:R-:W0:Y:S08]  /*6e10*/  LDC R29, c[0x0][0x638] ;  /* 0x00018e00ff1d7b82 */ /* 0x000e300000000800 */
[----:B------:R-:W0:Y:S01]  /*6e20*/  LDC R30, c[0x0][0x610] ;  /* 0x00018400ff1e7b82 */ /* 0x000e220000000800 */
[----:B-12-4-:R-:W-:Y:S05]  /*6e30*/  @!P0 BRA `(.L_x_155) ;  /* 0x0000000000288947 */ /* 0x016fea0003800000 */
        /* <DEDUP_REMOVED lines=10> */
.L_x_155:
[----:B------:R-:W-:Y:S01]  /*6ee0*/  ISETP.NE.AND P0, PT, R2, 0x1, PT ;  /* 0x000000010200780c */ /* 0x000fe20003f05270 */
[----:B------:R-:W-:Y:S01]  /*6ef0*/  IMAD.MOV R14, RZ, RZ, -R14 ;  /* 0x000000ffff0e7224 */ /* 0x000fe200078e0a0e */
[----:B---3--:R-:W-:Y:S01]  /*6f00*/  SHF.R.U64 R3, R4, R28, R5 ;  /* 0x0000001c04037219 */ /* 0x008fe20000001205 */
[----:B------:R-:W-:Y:S01]  /*6f10*/  VIADD R5, R24, 0xffffffff ;  /* 0xffffffff18057836 */ /* 0x000fe20000000000 */
[----:B------:R-:W-:-:S03]  /*6f20*/  LOP3.LUT R0, R13, R98, RZ, 0xc0, !PT ;  /* 0x000000620d007212 */ /* 0x000fc600078ec0ff */
[----:B------:R-:W-:Y:S01]  /*6f30*/  IMAD.MOV R4, RZ, RZ, -R3 ;  /* 0x000000ffff047224 */ /* 0x000fe200078e0a03 */
[----:B------:R-:W-:Y:S01]  /*6f40*/  LOP3.LUT R10, R10, R5, RZ, 0xc0, !PT ;  /* 0x000000050a0a7212 */ /* 0x000fe200078ec0ff */
[----:B------:R-:W-:Y:S02]  /*6f50*/  IMAD R0, R91, R3, R0 ;  /* 0x000000035b007224 */ /* 0x000fe400078e0200 */
[----:B0-----:R-:W-:Y:S02]  /*6f60*/  IMAD R3, R4, R29, R15 ;  /* 0x0000001d04037224 */ /* 0x001fe400078e020f */
[----:B------:R-:W-:Y:S02]  /*6f70*/  @P0 IMAD R25, R21, R14, R20 ;  /* 0x0000000e15190224 */ /* 0x000fe400078e0214 */
[----:B------:R-:W-:Y:S02]  /*6f80*/  IMAD R5, R3, R24, R10 ;  /* 0x0000001803057224 */ /* 0x000fe400078e020a */
[----:B------:R-:W-:-:S02]  /*6f90*/  IMAD R0, R0, R30, R25 ;  /* 0x0000001e00007224 */ /* 0x000fc400078e0219 */
[----:B------:R-:W-:-:S03]  /*6fa0*/  IMAD.MOV.U32 R4, RZ, RZ, 0x1 ;  /* 0x00000001ff047424 */ /* 0x000fc600078e00ff */
[----:B------:R-:W-:Y:S02]  /*6fb0*/  SEL R100, R5, R0, !P0 ;  /* 0x0000000005647207 */ /* 0x000fe40004000000 */
[----:B------:R-:W-:Y:S02]  /*6fc0*/  PRMT R3, R4, 0x7610, R3 ;  /* 0x0000761004037816 */ /* 0x000fe40000000003 */
[----:B------:R-:W-:-:S07]  /*6fd0*/  SEL R0, R0, R5, !P0 ;  /* 0x0000000500007207 */ /* 0x000fce0004000000 */
.L_x_153:
[----:B------:R-:W-:Y:S01]  /*6fe0*/  LOP3.LUT P0, RZ, R3, 0xff, RZ, 0xc0, !PT ;  /* 0x000000ff03ff7812 */ /* 0x000fe2000780c0ff */
[----:B------:R-:W-:-:S12]  /*6ff0*/  IMAD.MOV.U32 R107, RZ, RZ, R0 ;  /* 0x000000ffff6b7224 */ /* 0x000fd800078e0000 */
[----:B------:R-:W-:Y:S05]  /*7000*/  @P0 BRA `(.L_x_156) ;  /* 0xffffffa000640947 */ /* 0x000fea000383ffff */
[----:B------:R-:W-:Y:S05]  /*7010*/  EXIT ;  /* 0x000000000000794d */ /* 0x000fea0003800000 */
.L_x_3:
        /* <DEDUP_REMOVED lines=26> */
.L_x_158:
[--C-:B------:R-:W-:Y:S01]  /*71c0*/  SHF.R.U64 R14, R12, R20, R13.reuse ;  /* 0x000000140c0e7219 */ /* 0x100fe2000000120d */
[----:B------:R-:W0:Y:S01]  /*71d0*/  LDC R24, c[0x0][0x618] ;  /* 0x00018600ff187b82 */ /* 0x000e220000000800 */
[----:B------:R-:W-:Y:S01]  /*71e0*/  I2FP.F32.U32 R8, R6 ;  /* 0x0000000600087245 */ /* 0x000fe20000201000 */
[----:B------:R-:W-:Y:S01]  /*71f0*/  ULDC UR4, c[0x0][0x150] ;  /* 0x0000540000047ab9 */ /* 0x000fe20000000800 */
[----:B------:R-:W-:Y:S02]  /*7200*/  SHF.R.U32.HI R7, RZ, R20, R13 ;  /* 0x00000014ff077219 */ /* 0x000fe4000001160d */
[----:B------:R-:W-:Y:S01]  /*7210*/  IADD3 R11, P0, RZ, -R14, RZ ;  /* 0x8000000eff0b7210 */ /* 0x000fe20007f1e0ff */
[----:B------:R-:W-:Y:S01]  /*7220*/  FMUL R13, R8, UR4 ;  /* 0x00000004080d7c20 */ /* 0x000fe20008400000 */
[----:B------:R-:W-:Y:S01]  /*7230*/  ULDC UR4, c[0x0][0x154] ;  /* 0x0000550000047ab9 */ /* 0x000fe20000000800 */
[----:B------:R-:W1:Y:S02]  /*7240*/  LDC.64 R26, c[0x0][0x640] ;  /* 0x00019000ff1a7b82 */ /* 0x000e640000000a00 */
[----:B------:R-:W-:-:S02]  /*7250*/  IMAD.X R7, RZ, RZ, ~R7, P0 ;  /* 0x000000ffff077224 */ /* 0x000fc400000e0e07 */
[----:B------:R-:W2:Y:S01]  /*7260*/  F2I.U32.TRUNC.NTZ R13, R13 ;  /* 0x0000000d000d7305 */ /* 0x000ea2000020f000 */
[----:B------:R-:W-:-:S03]  /*7270*/  IMAD.WIDE.U32 R8, R11, R22, R16 ;  /* 0x000000160b087225 */ /* 0x000fc600078e0010 */
[----:B------:R-:W3:Y:S01]  /*7280*/  LDC R15, c[0x0][0x144] ;  /* 0x00005100ff0f7b82 */ /* 0x000ee20000000800 */
[----:B------:R-:W-:-:S04]  /*7290*/  IMAD R10, R7, R22, RZ ;  /* 0x00000016070a7224 */ /* 0x000fc800078e02ff */
[----:B------:R-:W-:Y:S02]  /*72a0*/  IMAD R7, R11, R23, R10 ;  /* 0x000000170b077224 */ /* 0x000fe400078e020a */
[----:B------:R-:W-:Y:S01]  /*72b0*/  IMAD.MOV.U32 R10, RZ, RZ, -0x1 ;  /* 0xffffffffff0a7424 */ /* 0x000fe200078e00ff */
[----:B------:R-:W4:Y:S01]  /*72c0*/  LDC R20, c[0x0][0x608] ;  /* 0x00018200ff147b82 */ /* 0x000f220000000800 */
[----:B------:R-:W-:Y:S01]  /*72d0*/  IMAD.IADD R7, R9, 0x1, R7 ;  /* 0x0000000109077824 */ /* 0x000fe200078e0207 */
[----:B------:R-:W-:-:S04]  /*72e0*/  I2FP.F32.U32 R9, R3 ;  /* 0x0000000300097245 */ /* 0x000fc80000201000 */
[-C--:B0-----:R-:W-:Y:S01]  /*72f0*/  SHF.R.U64 R12, R8, R24.reuse, R7 ;  /* 0x00000018080c7219 */ /* 0x081fe20000001207 */
[----:B--2---:R-:W-:Y:S01]  /*7300*/  IMAD.MOV R8, RZ, RZ, -R13 ;  /* 0x000000ffff087224 */ /* 0x004fe200078e0a0d */
[----:B------:R-:W0:Y:S01]  /*7310*/  LDC R11, c[0x0][0x658] ;  /* 0x00019600ff0b7b82 */ /* 0x000e220000000800 */
[----:B-1----:R-:W-:Y:S01]  /*7320*/  ISETP.NE.U32.AND P0, PT, R26, RZ, PT ;  /* 0x000000ff1a00720c */ /* 0x002fe20003f05070 */
[----:B------:R-:W-:Y:S01]  /*7330*/  FMUL R9, R9, UR4 ;  /* 0x0000000409097c20 */ /* 0x000fe20008400000 */
[----:B------:R-:W-:Y:S02]  /*7340*/  SHF.R.U32.HI R7, RZ, R24, R7 ;  /* 0x00000018ff077219 */ /* 0x000fe40000011607 */
[----:B------:R-:W-:-:S03]  /*7350*/  ISETP.NE.AND.EX P0, PT, R27, RZ, PT, P0 ;  /* 0x000000ff1b00720c */ /* 0x000fc60003f05300 */
[----:B------:R-:W1:Y:S01]  /*7360*/  LDC R22, c[0x0][0x148] ;  /* 0x00005200ff167b82 */ /* 0x000e620000000800 */
[----:B---3--:R-:W-:Y:S02]  /*7370*/  IMAD R23, R15, R8, R6 ;  /* 0x000000080f177224 */ /* 0x008fe400078e0206 */
[----:B------:R-:W-:-:S05]  /*7380*/  IMAD.MOV.U32 R8, RZ, RZ, 0x1 ;  /* 0x00000001ff087424 */ /* 0x000fca00078e00ff */
[----:B------:R-:W2:Y:S01]  /*7390*/  LDC R21, c[0x0][0x600] ;  /* 0x00018000ff157b82 */ /* 0x000ea20000000800 */
[-CC-:B----4-:R-:W-:Y:S02]  /*73a0*/  SHF.R.U64 R15, R12, R20.reuse, R7.reuse ;  /* 0x000000140c0f7219 */ /* 0x190fe40000001207 */
[----:B------:R-:W-:Y:S02]  /*73b0*/  SHF.R.U32.HI R6, RZ, R20, R7 ;  /* 0x00000014ff067219 */ /* 0x000fe40000011607 */
[----:B------:R3:W4:Y:S03]  /*73c0*/  F2I.U32.TRUNC.NTZ R20, R9 ;  /* 0x0000000900147305 */ /* 0x000726000020f000 */
[----:B------:R-:W1:Y:S01]  /*73d0*/  LDC R25, c[0x0][0x648] ;  /* 0x00019200ff197b82 */ /* 0x000e620000000800 */
[-C--:B0-----:R-:W-:Y:S02]  /*73e0*/  SHF.R.U64 R19, R15, R11.reuse, R6 ;  /* 0x0000000b0f137219 */ /* 0x081fe40000001206 */
[----:B------:R-:W-:-:S02]  /*73f0*/  SHF.L.U32 R10, R10, R11, RZ ;  /* 0x0000000b0a0a7219 */ /* 0x000fc400000006ff */
[-C--:B------:R-:W-:Y:S01]  /*7400*/  SHF.R.U32.HI R7, RZ, R11.reuse, R6 ;  /* 0x0000000bff077219 */ /* 0x080fe20000011606 */
[----:B------:R-:W-:Y:S01]  /*7410*/  IMAD.MOV.U32 R6, RZ, RZ, R19 ;  /* 0x000000ffff067224 */ /* 0x000fe200078e0013 */
[----:B------:R-:W-:Y:S01]  /*7420*/  SHF.L.U32 R24, R8, R11, RZ ;  /* 0x0000000b08187219 */ /* 0x000fe200000006ff */
[----:B------:R-:W0:Y:S01]  /*7430*/  LDC R28, c[0x0][0x638] ;  /* 0x00018e00ff1c7b82 */ /* 0x000e220000000800 */
[----:B------:R-:W-:-:S07]  /*7440*/  LOP3.LUT R30, RZ, R10, RZ, 0x33, !PT ;  /* 0x0000000aff1e7212 */ /* 0x000fce00078e33ff */
[----:B------:R-:W0:Y:S01]  /*7450*/  LDC R29, c[0x0][0x610] ;  /* 0x00018400ff1d7b82 */ /* 0x000e220000000800 */
[----:B---34-:R-:W-:Y:S05]  /*7460*/  @!P0 BRA `(.L_x_159) ;  /* 0x0000000000288947 */ /* 0x018fea0003800000 */
[----:B------:R-:W3:Y:S02]  /*7470*/  LDC R6, c[0x0][0x64c] ;  /* 0x00019300ff067b82 */ /* 0x000ee40000000800 */
[----:B---3--:R-:W-:-:S05]  /*7480*/  IADD3 R11, P0, R19, R6, RZ ;  /* 0x00000006130b7210 */ /* 0x008fca0007f1e0ff */
        /* <DEDUP_REMOVED lines=8> */
.L_x_159:
[----:B------:R-:W-:Y:S01]  /*7510*/  ISETP.NE.AND P0, PT, R2, 0x1, PT ;  /* 0x000000010200780c */ /* 0x000fe20003f05270 */
[----:B--2---:R-:W-:Y:S01]  /*7520*/  VIADD R9, R21, 0xffffffff ;  /* 0xffffffff15097836 */ /* 0x004fe20000000000 */
[----:B-1----:R-:W-:Y:S01]  /*7530*/  SHF.R.U64 R7, R6, R25, R7 ;  /* 0x0000001906077219 */ /* 0x002fe20000001207 */
[----:B------:R-:W-:Y:S01]  /*7540*/  IMAD.MOV R20, RZ, RZ, -R20 ;  /* 0x000000ffff147224 */ /* 0x000fe200078e0a14 */
[----:B------:R-:W-:Y:S02]  /*7550*/  LOP3.LUT R6, R15, R30, RZ, 0xc0, !PT ;  /* 0x0000001e0f067212 */ /* 0x000fe400078ec0ff */
[----:B------:R-:W-:Y:S01]  /*7560*/  LOP3.LUT R12, R12, R9, RZ, 0xc0, !PT ;  /* 0x000000090c0c7212 */ /* 0x000fe200078ec0ff */
[----:B------:R-:W-:Y:S02]  /*7570*/  IMAD.MOV R8, RZ, RZ, -R7 ;  /* 0x000000ffff087224 */ /* 0x000fe400078e0a07 */
[----:B------:R-:W-:Y:S02]  /*7580*/  IMAD R6, R24, R7, R6 ;  /* 0x0000000718067224 */ /* 0x000fe400078e0206 */
[----:B------:R-:W-:-:S02]  /*7590*/  IMAD.MOV.U32 R9, RZ, RZ, 0x1 ;  /* 0x00000001ff097424 */ /* 0x000fc400078e00ff */
[----:B------:R-:W-:Y:S02]  /*75a0*/  @P0 IMAD R23, R22, R20, R3 ;  /* 0x0000001416170224 */ /* 0x000fe400078e0203 */
[----:B0-----:R-:W-:Y:S02]  /*75b0*/  IMAD R3, R8, R28, R19 ;  /* 0x0000001c08037224 */ /* 0x001fe400078e0213 */
[----:B------:R-:W-:Y:S02]  /*75c0*/  IMAD R13, R6, R29, R23 ;  /* 0x0000001d060d7224 */ /* 0x000fe400078e0217 */
[----:B------:R-:W-:Y:S02]  /*75d0*/  IMAD R6, R3, R21, R12 ;  /* 0x0000001503067224 */ /* 0x000fe400078e020c */
[----:B------:R-:W-:-:S03]  /*75e0*/  IMAD.MOV.U32 R8, RZ, RZ, R14 ;  /* 0x000000ffff087224 */ /* 0x000fc600078e000e */
[----:B------:R-:W-:Y:S02]  /*75f0*/  SEL R20, R6, R13, !P0 ;  /* 0x0000000d06147207 */ /* 0x000fe40004000000 */
[----:B------:R-:W-:-:S07]  /*7600*/  SEL R13, R13, R6, !P0 ;  /* 0x000000060d0d7207 */ /* 0x000fce0004000000 */
.L_x_157:
[----:B------:R-:W-:-:S08]  /*7610*/  NOP ;  /* 0x0000000000007918 */ /* 0x000fd00000000000 */
[----:B------:R-:W0:-:S00]  /*7620*/  USETMAXREG.DEALLOC.CTAPOOL 0x28 ;  /* 0x00000028000079c8 */ /* 0x000e0000080e0500 */
[----:B0-----:R-:W-:-:S13]  /*7630*/  ISETP.NE.AND P0, PT, R0, RZ, PT ;  /* 0x000000ff0000720c */ /* 0x001fda0003f05270 */
[----:B------:R-:W-:Y:S05]  /*7640*/  @P0 EXIT ;  /* 0x000000000000094d */ /* 0x000fea0003800000 */
[----:B------:R-:W-:Y:S01]  /*7650*/  LOP3.LUT P0, RZ, R9, 0xff, RZ, 0xc0, !PT ;  /* 0x000000ff09ff7812 */ /* 0x000fe2000780c0ff */
[----:B------:R-:W-:Y:S02]  /*7660*/  IMAD.MOV.U32 R0, RZ, RZ, 0x1 ;  /* 0x00000001ff007424 */ /* 0x000fe400078e00ff */
[----:B------:R-:W-:-:S10]  /*7670*/  IMAD.MOV.U32 R3, RZ, RZ, RZ ;  /* 0x000000ffff037224 */ /* 0x000fd400078e00ff */
[----:B------:R-:W-:Y:S05]  /*7680*/  @!P0 BRA `(.L_x_160) ;  /* 0x0000000c001c8947 */ /* 0x000fea0003800000 */
[----:B------:R-:W0:Y:S01]  /*7690*/  LDC R0, c[0x0][0x28c] ;  /* 0x0000a300ff007b82 */ /* 0x000e220000000800 */
[----:B------:R-:W-:Y:S01]  /*76a0*/  LOP3.LUT P0, RZ, R4, 0x1f, RZ, 0xc0, !PT ;  /* 0x0000001f04ff7812 */ /* 0x000fe2000780c0ff */
[----:B------:R-:W-:Y:S01]  /*76b0*/  ULDC UR5, c[0x0][0x658] ;  /* 0x0001960000057ab9 */ /* 0x000fe20000000800 */
[----:B------:R-:W-:Y:S01]  /*76c0*/  UMOV UR6, 0xffffffff ;  /* 0xffffffff00067882 */ /* 0x000fe20000000000 */
[----:B------:R-:W-:Y:S01]  /*76d0*/  BSSY B0, `(.L_x_160) ;  /* 0x00000c2000007945 */ /* 0x000fe20003800000 */
[----:B------:R-:W-:Y:S01]  /*76e0*/  USHF.L.U32 UR6, UR6, UR5, URZ ;  /* 0x0000000506067299 */ /* 0x000fe2000800063f */
[C---:B------:R-:W-:Y:S01]  /*76f0*/  ISETP.NE.AND P2, PT, R5.reuse, RZ, PT ;  /* 0x000000ff0500720c */ /* 0x040fe20003f45270 */
[----:B------:R-:W-:Y:S01]  /*7700*/  IMAD.MOV.U32 R11, RZ, RZ, 0x1 ;  /* 0x00000001ff0b7424 */ /* 0x000fe200078e00ff */
[----:B------:R-:W-:Y:S01]  /*7710*/  ISETP.NE.OR P0, PT, R5, RZ, !P0 ;  /* 0x000000ff0500720c */ /* 0x000fe20004705670 */
[----:B------:R-:W-:Y:S01]  /*7720*/  ULDC UR4, c[0x0][0x600] ;  /* 0x0001800000047ab9 */ /* 0x000fe20000000800 */
[----:B------:R-:W-:Y:S01]  /*7730*/  LOP3.LUT R19, R18, 0x2, RZ, 0xfc, !PT ;  /* 0x0000000212137812 */ /* 0x000fe200078efcff */
[----:B------:R-:W-:Y:S01]  /*7740*/  UMOV UR7, 0x1 ;  /* 0x0000000100077882 */ /* 0x000fe20000000000 */
[----:B------:R-:W-:-:S02]  /*7750*/  UIADD3 UR15, UR4, -0x1, URZ ;  /* 0xffffffff040f7890 */ /* 0x000fc4000fffe03f */
[----:B------:R-:W-:Y:S02]  /*7760*/  USHF.L.U32 UR17, UR7, UR5, URZ ;  /* 0x0000000507117299 */ /* 0x000fe4000800063f */
[----:B------:R-:W-:Y:S01]  /*7770*/  ULOP3.LUT UR16, URZ, UR6, URZ, 0x33, !UPT ;  /* 0x000000063f107292 */ /* 0x000fe2000f8e333f */
[----:B------:R-:W-:Y:S01]  /*7780*/  ULDC.64 UR20, c[0x0][0x198] ;  /* 0x0000660000147ab9 */ /* 0x000fe20000000a00 */
[----:B0-----:R-:W-:-:S05]  /*7790*/  VIADD R0, R0, 0x1f ;  /* 0x0000001f00007836 */ /* 0x001fca0000000000 */
[----:B------:R-:W-:-:S04]  /*77a0*/  SHF.R.S32.HI R3, RZ, 0x1f, R0 ;  /* 0x0000001fff037819 */ /* 0x000fc80000011400 */
[----:B------:R-:W-:Y:S01]  /*77b0*/  LEA.HI R3, R3, R0, RZ, 0x5 ;  /* 0x0000000003037211 */ /* 0x000fe200078f28ff */
[----:B------:R-:W-:-:S03]  /*77c0*/  IMAD.MOV.U32 R0, RZ, RZ, 0x1 ;  /* 0x00000001ff007424 */ /* 0x000fc600078e00ff */
[----:B------:R-:W-:Y:S01]  /*77d0*/  SHF.R.S32.HI R12, RZ, 0x5, R3 ;  /* 0x00000005ff0c7819 */ /* 0x000fe20000011403 */
[----:B------:R-:W-:-:S04]  /*77e0*/  IMAD.MOV.U32 R3, RZ, RZ, RZ ;  /* 0x000000ffff037224 */ /* 0x000fc800078e00ff */
[----:B------:R-:W-:-:S07]  /*77f0*/  VIADD R10, R12, 0x1 ;  /* 0x000000010c0a7836 */ /* 0x000fce0000000000 */
.L_x_172:
[----:B------:R-:W-:-:S03]  /*7800*/  UMOV UR4, 0xffffffff ;  /* 0xffffffff00047882 */ /* 0x000fc60000000000 */
[----:B------:R-:W-:Y:S05]  /*7810*/  BRA.DIV UR4, `(.L_x_161) ;  /* 0x0000000e045c7947 */ /* 0x000fea000b800000 */
[----:B------:R-:W-:-:S13]  /*7820*/  ELECT P6, URZ, PT ;  /* 0x00000000003f782f */ /* 0x000fda00038c0000 */
.L_x_181:
[----:B------:R-:W0:Y:S01]  /*7830*/  LDC R4, c[0x0][0x28c] ;  /* 0x0000a300ff047b82 */ /* 0x000e220000000800 */
[----:B------:R-:W-:Y:S01]  /*7840*/  BSSY B1, `(.L_x_162) ;  /* 0x0000037000017945 */ /* 0x000fe20003800000 */
[----:B0-----:R-:W-:-:S13]  /*7850*/  ISETP.LT.OR P6, PT, R4, 0x1, !P6 ;  /* 0x000000010400780c */ /* 0x001fda00077c1670 */
[----:B------:R-:W-:Y:S05]  /*7860*/  @P6 BRA `(.L_x_163) ;  /* 0x0000000000d06947 */ /* 0x000fea0003800000 */
[----:B------:R-:W-:Y:S02]  /*7870*/  IMAD.SHL.U32 R20, R20, 0x40, RZ ;  /* 0x0000004014147824 */ /* 0x000fe400078e00ff */
[----:B------:R-:W-:Y:S02]  /*7880*/  IMAD.SHL.U32 R13, R13, 0x100, RZ ;  /* 0x000001000d0d7824 */ /* 0x000fe400078e00ff */
[----:B------:R-:W-:Y:S02]  /*7890*/  IMAD.MOV.U32 R21, RZ, RZ, RZ ;  /* 0x000000ffff157224 */ /* 0x000fe400078e00ff */
[----:B------:R-:W-:Y:S02]  /*78a0*/  IMAD.MOV.U32 R4, RZ, RZ, R10 ;  /* 0x000000ffff047224 */ /* 0x000fe400078e000a */
[----:B------:R-:W-:Y:S02]  /*78b0*/  IMAD.MOV.U32 R5, RZ, RZ, R0 ;  /* 0x000000ffff057224 */ /* 0x000fe400078e0000 */
[----:B------:R-:W-:-:S07]  /*78c0*/  IMAD.MOV.U32 R6, RZ, RZ, R3 ;  /* 0x000000ffff067224 */ /* 0x000fce00078e0003 */
.L_x_167:
[----:B------:R-:W0:Y:S01]  /*78d0*/  S2R R14, SR_CgaCtaId ;  /* 0x00000000000e7919 */ /* 0x000e220000008800 */
[----:B------:R-:W-:Y:S01]  /*78e0*/  MOV R7, 0x400 ;  /* 0x0000040000077802 */ /* 0x000fe20000000f00 */
[----:B------:R-:W1:Y:S03]  /*78f0*/  @!P2 LDC R9, c[0x0][0x500] ;  /* 0x00014000ff09ab82 */ /* 0x000e660000000800 */
[----:B0-----:R-:W-:Y:S02]  /*7900*/  LEA R15, R14, R7, 0x18 ;  /* 0x000000070e0f7211 */ /* 0x001fe400078ec0ff */
[----:B------:R-:W-:-:S03]  /*7910*/  SHF.L.U32 R7, R5, 0x1f, RZ ;  /* 0x0000001f05077819 */ /* 0x000fc600000006ff */
[----:B------:R-:W-:-:S04]  /*7920*/  IMAD R14, R6, 0x8, R15 ;  /* 0x00000008060e7824 */ /* 0x000fc800078e020f */
[----:B------:R-:W0:Y:S02]  /*7930*/  SYNCS.PHASECHK.TRANS64.TRYWAIT P1, [R14+URZ+0x10], R7 ;  /* 0x000010070e0075a7 */ /* 0x000e24000802017f */
[----:B01----:R-:W-:Y:S05]  /*7940*/  @!P1 BRA `(.L_x_164) ;  /* 0x0000000c00309947 */ /* 0x003fea0003800000 */
.L_x_182:
[----:B0-----:R-:W-:Y:S01]  /*7950*/  PRMT R7, R19, 0x9910, RZ ;  /* 0x0000991013077816 */ /* 0x001fe200000000ff */
[----:B------:R0:W-:Y:S03]  /*7960*/  @!P2 SYNCS.ARRIVE.TRANS64 RZ, [R14+URZ], R9 ;  /* 0x000000090effa9a7 */ /* 0x0001e6000800003f */
[----:B------:R-:W-:-:S13]  /*7970*/  ISETP.NE.AND P1, PT, R7, 0x2, PT ;  /* 0x000000020700780c */ /* 0x000fda0003f25270 */
[----:B0-----:R-:W-:Y:S05]  /*7980*/  @P1 BRA `(.L_x_165) ;  /* 0x0000000000041947 */ /* 0x001fea0003800000 */
[----:B------:R-:W-:Y:S01]  /*7990*/  BPT.TRAP 0x1 ;  /* 0x000000040000795c */ /* 0x000fe20000300000 */
.L_x_165:
[----:B------:R-:W-:Y:S05]  /*79a0*/  @P0 BRA `(.L_x_166) ;  /* 0x0000000000040947 */ /* 0x000fea0003800000 */
[----:B------:R-:W-:Y:S01]  /*79b0*/  BPT.TRAP 0x1 ;  /* 0x000000040000795c */ /* 0x000fe20000300000 */
.L_x_166:
[--C-:B------:R-:W-:Y:S01]  /*79c0*/  IMAD R7, R6, 0x4000, R15.reuse ;  /* 0x0000400006077824 */ /* 0x100fe200078e020f */
[----:B------:R-:W-:Y:S01]  /*79d0*/  R2UR UR9, R14 ;  /* 0x000000000e0972ca */ /* 0x000fe200000e0000 */
[----:B------:R-:W-:Y:S01]  /*79e0*/  IMAD R15, R6, 0x1000, R15 ;  /* 0x00001000060f7824 */ /* 0x000fe200078e020f */
[----:B------:R-:W-:Y:S01]  /*79f0*/  UIADD3 UR4, UP0, UR20, 0xf0, URZ ;  /* 0x000000f014047890 */ /* 0x000fe2000ff1e03f */
[----:B------:R-:W-:Y:S01]  /*7a00*/  VIADD R4, R4, 0xffffffff ;  /* 0xffffffff04047836 */ /* 0x000fe20000000000 */
[----:B------:R-:W-:Y:S01]  /*7a10*/  R2UR UR5, R7 ;  /* 0x00000000070572ca */ /* 0x000fe200000e0000 */
[----:B------:R-:W-:Y:S01]  /*7a20*/  UIADD3 UR22, UP1, UR20, 0x1f0, URZ ;  /* 0x000001f014167890 */ /* 0x000fe2000ff3e03f */
[----:B------:R-:W-:Y:S01]  /*7a30*/  R2UR UR8, R15 ;  /* 0x000000000f0872ca */ /* 0x000fe200000e0000 */
[----:B------:R-:W-:Y:S01]  /*7a40*/  VIADD R6, R6, 0x1 ;  /* 0x0000000106067836 */ /* 0x000fe20000000000 */
[----:B------:R-:W-:Y:S01]  /*7a50*/  R2UR UR11, R13 ;  /* 0x000000000d0b72ca */ /* 0x000fe200000e0000 */
[----:B------:R-:W-:Y:S01]  /*7a60*/  UIADD3.X UR23, URZ, UR21, URZ, UP1, !UPT ;  /* 0x000000153f177290 */ /* 0x000fe20008ffe43f */
[C---:B------:R-:W-:Y:S01]  /*7a70*/  R2UR UR10, R21.reuse ;  /* 0x00000000150a72ca */ /* 0x040fe200000e0000 */
[----:B------:R-:W-:Y:S01]  /*7a80*/  UMOV UR6, 0x0 ;  /* 0x0000000000067882 */ /* 0x000fe20000000000 */
[----:B------:R-:W-:Y:S01]  /*7a90*/  R2UR UR12, R8 ;  /* 0x00000000080c72ca */ /* 0x000fe200000e0000 */
[----:B------:R-:W-:Y:S01]  /*7aa0*/  UMOV UR7, 0x10000000 ;  /* 0x1000000000077882 */ /* 0x000fe20000000000 */
[----:B------:R-:W-:Y:S01]  /*7ab0*/  R2UR UR18, R20 ;  /* 0x00000000141272ca */ /* 0x000fe200000e0000 */
[----:B------:R-:W-:Y:S01]  /*7ac0*/  VIADD R21, R21, 0x20 ;  /* 0x0000002015157836 */ /* 0x000fe20000000000 */
[----:B------:R-:W-:Y:S01]  /*7ad0*/  ISETP.GT.AND P3, PT, R4, 0x1, PT ;  /* 0x000000010400780c */ /* 0x000fe20003f64270 */
[----:B------:R-:W-:Y:S01]  /*7ae0*/  UIADD3 UR13, UR5, 0x100, URZ ;  /* 0x00000100050d7890 */ /* 0x000fe2000fffe03f */
[----:B------:R-:W-:Y:S01]  /*7af0*/  ISETP.NE.AND P1, PT, R6, 0x2, PT ;  /* 0x000000020600780c */ /* 0x000fe20003f25270 */
[----:B------:R-:W-:-:S02]  /*7b00*/  UIADD3.X UR5, URZ, UR21, URZ, UP0, !UPT ;  /* 0x000000153f057290 */ /* 0x000fc400087fe43f */
[----:B------:R-:W-:Y:S01]  /*7b10*/  UIADD3 UR14, UR8, 0x8100, URZ ;  /* 0x00008100080e7890 */ /* 0x000fe2000fffe03f */
[----:B------:R-:W-:Y:S02]  /*7b20*/  SEL R14, RZ, 0x1, P1 ;  /* 0x00000001ff0e7807 */ /* 0x000fe40000800000 */
[----:B------:R-:W-:Y:S01]  /*7b30*/  UMOV UR8, UR13 ;  /* 0x0000000d00087c82 */ /* 0x000fe20008000000 */
[----:B------:R-:W-:Y:S02]  /*7b40*/  SEL R6, R6, RZ, P1 ;  /* 0x000000ff06067207 */ /* 0x000fe40000800000 */
[----:B------:R-:W-:Y:S01]  /*7b50*/  LOP3.LUT R5, R5, R14, RZ, 0x3c, !PT ;  /* 0x0000000e05057212 */ /* 0x000fe200078e3cff */
[----:B------:R0:W-:Y:S02]  /*7b60*/  UTMALDG.3D [UR8], [UR4], desc[UR6] ;  /* 0x00000608040075b4 */ /* 0x0001e40008011000 */
[----:B0-----:R-:W-:Y:S01]  /*7b70*/  UMOV UR8, UR14 ;  /* 0x0000000e00087c82 */ /* 0x001fe20008000000 */
[----:B------:R-:W-:-:S02]  /*7b80*/  UMOV UR11, UR18 ;  /* 0x00000012000b7c82 */ /* 0x000fc40008000000 */
[----:B------:R0:W-:Y:S02]  /*7b90*/  UTMALDG.3D [UR8], [UR22], desc[UR6] ;  /* 0x00000608160075b4 */ /* 0x0001e40008011000 */
[----:B0-----:R-:W-:Y:S05]  /*7ba0*/  @P3 BRA `(.L_x_167) ;  /* 0xfffffffc00483947 */ /* 0x001fea000383ffff */
.L_x_163:
[----:B------:R-:W-:Y:S05]  /*7bb0*/  BSYNC B1 ;  /* 0x0000000000017941 */ /* 0x000fea0003800000 */
.L_x_162:
[----:B------:R-:W-:Y:S01]  /*7bc0*/  LOP3.LUT P3, RZ, R11, 0xff, RZ, 0xc0, !PT ;  /* 0x000000ff0bff7812 */ /* 0x000fe2000786c0ff */
[----:B------:R-:W-:Y:S01]  /*7bd0*/  IMAD.IADD R3, R12, 0x1, R3 ;  /* 0x000000010c037824 */ /* 0x000fe200078e0203 */
[----:B------:R-:W-:Y:S01]  /*7be0*/  IADD3 R16, P4, R16, UR36, RZ ;  /* 0x0000002410107c10 */ /* 0x000fe2000ff9e0ff */
[----:B------:R-:W-:Y:S01]  /*7bf0*/  ULDC.64 UR4, c[0x0][0x650] ;  /* 0x0001940000047ab9 */ /* 0x000fe20000000a00 */
[----:B------:R-:W-:Y:S01]  /*7c00*/  BSSY B1, `(.L_x_168) ;  /* 0x000006c000017945 */ /* 0x000fe20003800000 */
[----:B------:R-:W-:Y:S01]  /*7c10*/  IMAD.MOV.U32 R13, RZ, RZ, -0x1 ;  /* 0xffffffffff0d7424 */ /* 0x000fe200078e00ff */
[----:B------:R-:W-:Y:S01]  /*7c20*/  ISETP.GT.U32.AND P1, PT, R3, 0x1, PT ;  /* 0x000000010300780c */ /* 0x000fe20003f24070 */
[----:B------:R-:W-:Y:S01]  /*7c30*/  IMAD.MOV.U32 R20, RZ, RZ, -0x1 ;  /* 0xffffffffff147424 */ /* 0x000fe200078e00ff */
[----:B------:R-:W-:Y:S01]  /*7c40*/  SHF.R.U32.HI R4, RZ, 0x1, R3 ;  /* 0x00000001ff047819 */ /* 0x000fe20000011603 */
[----:B------:R-:W-:Y:S01]  /*7c50*/  IMAD.MOV.U32 R8, RZ, RZ, -0x1 ;  /* 0xffffffffff087424 */ /* 0x000fe200078e00ff */
[----:B------:R-:W-:-:S02]  /*7c60*/  ISETP.LT.U32.AND P1, PT, R12, 0x2, P1 ;  /* 0x000000020c00780c */ /* 0x000fc40000f21070 */
[----:B------:R-:W-:Y:S01]  /*7c70*/  IADD3.X R17, R17, UR42, RZ, P4, !PT ;  /* 0x0000002a11117c10 */ /* 0x000fe2000a7fe4ff */
[----:B------:R-:W0:Y:S01]  /*7c80*/  @P3 S2R R6, SR_CgaCtaId ;  /* 0x0000000000063919 */ /* 0x000e220000008800 */
[----:B------:R-:W-:Y:S02]  /*7c90*/  @P3 MOV R5, 0x400 ;  /* 0x0000040000053802 */ /* 0x000fe40000000f00 */
[----:B------:R-:W-:Y:S02]  /*7ca0*/  ISETP.GE.U32.AND P4, PT, R16, UR4, PT ;  /* 0x0000000410007c0c */ /* 0x000fe4000bf86070 */
[----:B------:R-:W-:Y:S02]  /*7cb0*/  LOP3.LUT R4, R4, 0x1, RZ, 0xc0, !PT ;  /* 0x0000000104047812 */ /* 0x000fe400078ec0ff */
[----:B------:R-:W-:Y:S02]  /*7cc0*/  LOP3.LUT R3, R3, 0x1, RZ, 0xc0, !PT ;  /* 0x0000000103037812 */ /* 0x000fe400078ec0ff */
[----:B------:R-:W-:-:S02]  /*7cd0*/  PRMT R11, RZ, 0x7610, R11 ;  /* 0x00007610ff0b7816 */ /* 0x000fc4000000000b */
[----:B0-----:R-:W-:-:S04]  /*7ce0*/  @P3 LEA R5, R6, R5, 0x18 ;  /* 0x0000000506053211 */ /* 0x001fc800078ec0ff */
[----:B------:R0:W-:Y:S01]  /*7cf0*/  @P3 SYNCS.ARRIVE.TRANS64.A1T0 RZ, [R5+URZ+0x38], RZ ;  /* 0x000038ff05ff39a7 */ /* 0x0001e2000810003f */
[----:B------:R-:W-:-:S04]  /*7d00*/  ISETP.NE.U32.AND P3, PT, R4, 0x1, PT ;  /* 0x000000010400780c */ /* 0x000fc80003f65070 */
[----:B------:R-:W-:Y:S02]  /*7d10*/  ISETP.GT.U32.AND P3, PT, R12, 0x1, !P3 ;  /* 0x000000010c00780c */ /* 0x000fe40005f64070 */
[----:B0-----:R-:W-:Y:S02]  /*7d20*/  SEL R5, RZ, 0x1, !P1 ;  /* 0x00000001ff057807 */ /* 0x001fe40004800000 */
[----:B------:R-:W-:Y:S02]  /*7d30*/  ISETP.GE.U32.AND.EX P1, PT, R17, UR5, PT, P4 ;  /* 0x0000000511007c0c */ /* 0x000fe4000bf26140 */
[----:B------:R-:W-:-:S04]  /*7d40*/  SEL R4, RZ, 0x1, !P3 ;  /* 0x00000001ff047807 */ /* 0x000fc80005800000 */
[----:B------:R-:W-:Y:S02]  /*7d50*/  LOP3.LUT R0, R4, R0, R5, 0x96, !PT ;  /* 0x0000000004007212 */ /* 0x000fe400078e9605 */
[----:B------:R-:W-:-:S05]  /*7d60*/  PRMT R4, RZ, 0x7610, R4 ;  /* 0x00007610ff047816 */ /* 0x000fca0000000004 */
[----:B------:R-:W-:Y:S05]  /*7d70*/  @P1 BRA `(.L_x_169) ;  /* 0x0000000400501947 */ /* 0x000fea0003800000 */
[----:B------:R-:W-:Y:S01]  /*7d80*/  ULDC.64 UR4, c[0x0][0x628] ;  /* 0x00018a0000047ab9 */ /* 0x000fe20000000a00 */
[----:B------:R-:W0:Y:S01]  /*7d90*/  S2R R14, SR_CTAID.X ;  /* 0x00000000000e7919 */ /* 0x000e220000002500 */
[----:B------:R-:W-:Y:S01]  /*7da0*/  ISETP.NE.U32.AND P1, PT, RZ, UR4, PT ;  /* 0x00000004ff007c0c */ /* 0x000fe2000bf25070 */
[----:B------:R-:W-:Y:S01]  /*7db0*/  ULDC UR7, c[0x0][0x630] ;  /* 0x00018c0000077ab9 */ /* 0x000fe20000000800 */
[----:B------:R-:W-:Y:S01]  /*7dc0*/  IMAD.MOV.U32 R4, RZ, RZ, R16 ;  /* 0x000000ffff047224 */ /* 0x000fe200078e0010 */
[----:B------:R-:W1:Y:S01]  /*7dd0*/  S2R R13, SR_CTAID.Y ;  /* 0x00000000000d7919 */ /* 0x000e620000002600 */
[----:B------:R-:W-:Y:S01]  /*7de0*/  ISETP.NE.AND.EX P1, PT, RZ, UR5, PT, P1 ;  /* 0x00000005ff007c0c */ /* 0x000fe2000bf25310 */
[----:B------:R-:W-:-:S12]  /*7df0*/  IMAD.MOV.U32 R5, RZ, RZ, R17 ;  /* 0x000000ffff057224 */ /* 0x000fd800078e0011 */
[----:B------:R-:W-:Y:S05]  /*7e00*/  @!P1 BRA `(.L_x_170) ;  /* 0x0000000000289947 */ /* 0x000fea0003800000 */
[----:B------:R-:W-:Y:S02]  /*7e10*/  ULDC UR6, c[0x0][0x634] ;  /* 0x00018d0000067ab9 */ /* 0x000fe40000000800 */
[----:B------:R-:W-:-:S05]  /*7e20*/  IADD3 R9, P1, R16, UR6, RZ ;  /* 0x0000000610097c10 */ /* 0x000fca000ff3e0ff */
[----:B------:R-:W-:-:S04]  /*7e30*/  IMAD.X R15, RZ, RZ, R17, P1 ;  /* 0x000000ffff0f7224 */ /* 0x000fc800008e0611 */
[----:B------:R-:W-:-:S04]  /*7e40*/  IMAD.WIDE.U32 R6, R15, UR4, RZ ;  /* 0x000000040f067c25 */ /* 0x000fc8000f8e00ff */
[----:B------:R-:W-:-:S04]  /*7e50*/  IMAD.WIDE.U32 R6, P1, R9, UR5, R6 ;  /* 0x0000000509067c25 */ /* 0x000fc8000f820006 */
[----:B------:R-:W-:-:S04]  /*7e60*/  IMAD.WIDE.U32 R8, R9, UR4, RZ ;  /* 0x0000000409087c25 */ /* 0x000fc8000f8e00ff */
[----:B------:R-:W-:Y:S01]  /*7e70*/  IMAD.X R5, RZ, RZ, RZ, P1 ;  /* 0x000000ffff057224 */ /* 0x000fe200008e06ff */
[----:B------:R-:W-:Y:S01]  /*7e80*/  IADD3 RZ, P1, R9, R6, RZ ;  /* 0x0000000609ff7210 */ /* 0x000fe20007f3e0ff */
[----:B------:R-:W-:-:S04]  /*7e90*/  IMAD.MOV.U32 R4, RZ, RZ, R7 ;  /* 0x000000ffff047224 */ /* 0x000fc800078e0007 */
[----:B------:R-:W-:-:S08]  /*7ea0*/  IMAD.WIDE.U32.X R4, R15, UR5, R4, P1 ;  /* 0x000000050f047c25 */ /* 0x000fd000088e0404 */
.L_x_170:
[--C-:B------:R-:W-:Y:S01]  /*7eb0*/  SHF.R.U64 R8, R4, UR7, R5.reuse ;  /* 0x0000000704087c19 */ /* 0x100fe20008001205 */
[----:B------:R-:W-:Y:S01]  /*7ec0*/  ULDC.64 UR4, c[0x0][0x620] ;  /* 0x0001880000047ab9 */ /* 0x000fe20000000a00 */
[----:B------:R-:W-:Y:S01]  /*7ed0*/  SHF.R.U32.HI R4, RZ, UR7, R5 ;  /* 0x00000007ff047c19 */ /* 0x000fe20008011605 */
[----:B------:R-:W2:Y:S01]  /*7ee0*/  LDC R25, c[0x0][0x144] ;  /* 0x00005100ff197b82 */ /* 0x000ea20000000800 */
[----:B------:R-:W-:Y:S01]  /*7ef0*/  IADD3 R7, P1, RZ, -R8, RZ ;  /* 0x80000008ff077210 */ /* 0x000fe20007f3e0ff */
[----:B------:R-:W-:Y:S01]  /*7f00*/  ULDC.64 UR8, c[0x0][0x640] ;  /* 0x0001900000087ab9 */ /* 0x000fe20000000a00 */
[----:B0-----:R-:W-:Y:S01]  /*7f10*/  I2FP.F32.U32 R9, R14 ;  /* 0x0000000e00097245 */ /* 0x001fe20000201000 */
[----:B------:R-:W-:Y:S02]  /*7f20*/  ULDC UR6, c[0x0][0x608] ;  /* 0x0001820000067ab9 */ /* 0x000fe40000000800 */
[----:B------:R-:W-:Y:S01]  /*7f30*/  IMAD.X R4, RZ, RZ, ~R4, P1 ;  /* 0x000000ffff047224 */ /* 0x000fe200008e0e04 */
[----:B------:R-:W-:Y:S01]  /*7f40*/  ISETP.NE.U32.AND P1, PT, RZ, UR8, PT ;  /* 0x00000008ff007c0c */ /* 0x000fe2000bf25070 */
[----:B------:R-:W0:Y:S02]  /*7f50*/  LDC R20, c[0x0][0x148] ;  /* 0x00005200ff147b82 */ /* 0x000e240000000800 */
[----:B------:R-:W-:Y:S01]  /*7f60*/  IMAD R6, R4, UR4, RZ ;  /* 0x0000000404067c24 */ /* 0x000fe2000f8e02ff */
[----:B------:R-:W-:Y:S01]  /*7f70*/  ISETP.NE.AND.EX P1, PT, RZ, UR9, PT, P1 ;  /* 0x00000009ff007c0c */ /* 0x000fe2000bf25310 */
[----:B------:R-:W-:Y:S01]  /*7f80*/  IMAD.WIDE.U32 R4, R7, UR4, R16 ;  /* 0x0000000407047c25 */ /* 0x000fe2000f8e0010 */
[----:B------:R-:W-:-:S03]  /*7f90*/  ULDC UR4, c[0x0][0x150] ;  /* 0x0000540000047ab9 */ /* 0x000fc60000000800 */
[----:B------:R-:W-:Y:S02]  /*7fa0*/  IMAD R7, R7, UR5, R6 ;  /* 0x0000000507077c24 */ /* 0x000fe4000f8e0206 */
[----:B------:R-:W-:Y:S01]  /*7fb0*/  FMUL R6, R9, UR4 ;  /* 0x0000000409067c20 */ /* 0x000fe20008400000 */
[----:B------:R-:W-:Y:S01]  /*7fc0*/  ULDC UR4, c[0x0][0x618] ;  /* 0x0001860000047ab9 */ /* 0x000fe20000000800 */
[----:B------:R-:W-:Y:S01]  /*7fd0*/  ULDC UR5, c[0x0][0x154] ;  /* 0x0000550000057ab9 */ /* 0x000fe20000000800 */
[----:B------:R-:W-:-:S03]  /*7fe0*/  IMAD.IADD R5, R5, 0x1, R7 ;  /* 0x0000000105057824 */ /* 0x000fc600078e0207 */
[----:B------:R-:W3:Y:S02]  /*7ff0*/  F2I.U32.TRUNC.NTZ R6, R6 ;  /* 0x0000000600067305 */ /* 0x000ee4000020f000 */
[----:B------:R-:W-:Y:S02]  /*8000*/  SHF.R.U64 R9, R4, UR4, R5 ;  /* 0x0000000404097c19 */ /* 0x000fe40008001205 */
[----:B-1----:R-:W-:-:S05]  /*8010*/  I2FP.F32.U32 R4, R13 ;  /* 0x0000000d00047245 */ /* 0x002fca0000201000 */
[----:B------:R-:W-:Y:S01]  /*8020*/  FMUL R22, R4, UR5 ;  /* 0x0000000504167c20 */ /* 0x000fe20008400000 */
[----:B------:R-:W-:Y:S01]  /*8030*/  SHF.R.U32.HI R4, RZ, UR4, R5 ;  /* 0x00000004ff047c19 */ /* 0x000fe20008011605 */
[----:B------:R-:W-:-:S03]  /*8040*/  ULDC UR4, c[0x0][0x658] ;  /* 0x0001960000047ab9 */ /* 0x000fc60000000800 */
[--C-:B------:R-:W-:Y:S01]  /*8050*/  SHF.R.U64 R21, R9, UR6, R4.reuse ;  /* 0x0000000609157c19 */ /* 0x100fe20008001204 */
[----:B------:R-:W1:Y:S01]  /*8060*/  F2I.U32.TRUNC.NTZ R22, R22 ;  /* 0x0000001600167305 */ /* 0x000e62000020f000 */
[----:B------:R-:W-:Y:S01]  /*8070*/  SHF.R.U32.HI R4, RZ, UR6, R4 ;  /* 0x00000006ff047c19 */ /* 0x000fe20008011604 */
[----:B---3--:R-:W-:-:S03]  /*8080*/  IMAD.MOV R6, RZ, RZ, -R6 ;  /* 0x000000ffff067224 */ /* 0x008fc600078e0a06 */
[----:B------:R-:W-:Y:S01]  /*8090*/  SHF.R.U64 R15, R21, UR4, R4 ;  /* 0x00000004150f7c19 */ /* 0x000fe20008001204 */
[----:B--2---:R-:W-:Y:S01]  /*80a0*/  IMAD R14, R25, R6, R14 ;  /* 0x00000006190e7224 */ /* 0x004fe200078e020e */
[----:B------:R-:W-:-:S03]  /*80b0*/  SHF.R.U32.HI R23, RZ, UR4, R4 ;  /* 0x00000004ff177c19 */ /* 0x000fc60008011604 */
[----:B------:R-:W-:Y:S02]  /*80c0*/  IMAD.MOV.U32 R4, RZ, RZ, R15 ;  /* 0x000000ffff047224 */ /* 0x000fe400078e000f */
[----:B------:R-:W-:Y:S01]  /*80d0*/  IMAD.MOV.U32 R5, RZ, RZ, R23 ;  /* 0x000000ffff057224 */ /* 0x000fe200078e0017 */
[----:B-1----:R-:W-:Y:S06]  /*80e0*/  @!P1 BRA `(.L_x_171) ;  /* 0x0000000000289947 */ /* 0x002fec0003800000 */
[----:B------:R-:W-:Y:S02]  /*80f0*/  ULDC UR4, c[0x0][0x64c] ;  /* 0x0001930000047ab9 */ /* 0x000fe40000000800 */
[----:B------:R-:W-:-:S05]  /*8100*/  IADD3 R5, P1, R15, UR4, RZ ;  /* 0x000000040f057c10 */ /* 0x000fca000ff3e0ff */
[----:B------:R-:W-:-:S04]  /*8110*/  IMAD.X R23, RZ, RZ, R23, P1 ;  /* 0x000000ffff177224 */ /* 0x000fc800008e0617 */
[----:B------:R-:W-:-:S04]  /*8120*/  IMAD.WIDE.U32 R6, R23, UR8, RZ ;  /* 0x0000000817067c25 */ /* 0x000fc8000f8e00ff */
[----:B------:R-:W-:-:S04]  /*8130*/  IMAD.WIDE.U32 R6, P1, R5, UR9, R6 ;  /* 0x0000000905067c25 */ /* 0x000fc8000f820006 */
[----:B------:R-:W-:-:S04]  /*8140*/  IMAD.WIDE.U32 R4, R5, UR8, RZ ;  /* 0x0000000805047c25 */ /* 0x000fc8000f8e00ff */
[----:B------:R-:W-:Y:S01]  /*8150*/  IMAD.MOV.U32 R4, RZ, RZ, R7 ;  /* 0x000000ffff047224 */ /* 0x000fe200078e0007 */
[----:B------:R-:W-:Y:S01]  /*8160*/  IADD3 RZ, P3, R5, R6, RZ ;  /* 0x0000000605ff7210 */ /* 0x000fe20007f7e0ff */
[----:B------:R-:W-:-:S04]  /*8170*/  IMAD.X R5, RZ, RZ, RZ, P1 ;  /* 0x000000ffff057224 */ /* 0x000fc800008e06ff */
[----:B------:R-:W-:-:S08]  /*8180*/  IMAD.WIDE.U32.X R4, R23, UR9, R4, P3 ;  /* 0x0000000917047c25 */ /* 0x000fd000098e0404 */
.L_x_171:
[----:B------:R-:W-:Y:S01]  /*8190*/  ISETP.NE.AND P1, PT, R2, 0x1, PT ;  /* 0x000000010200780c */ /* 0x000fe20003f25270 */
[----:B------:R-:W-:Y:S01]  /*81a0*/  ULDC UR4, c[0x0][0x648] ;  /* 0x0001920000047ab9 */ /* 0x000fe20000000800 */
[----:B------:R-:W-:Y:S01]  /*81b0*/  LOP3.LUT R21, R21, UR16, RZ, 0xc0, !PT ;  /* 0x0000001015157c12 */ /* 0x000fe2000f8ec0ff */
[----:B------:R-:W-:Y:S01]  /*81c0*/  IMAD.MOV R22, RZ, RZ, -R22 ;  /* 0x000000ffff167224 */ /* 0x000fe200078e0a16 */
[----:B------:R-:W-:Y:S01]  /*81d0*/  SHF.R.U64 R4, R4, UR4, R5 ;  /* 0x0000000404047c19 */ /* 0x000fe20008001205 */
[----:B------:R-:W-:Y:S01]  /*81e0*/  ULDC UR4, c[0x0][0x638] ;  /* 0x00018e0000047ab9 */ /* 0x000fe20000000800 */
[----:B------:R-:W-:Y:S01]  /*81f0*/  ULDC UR5, c[0x0][0x610] ;  /* 0x0001840000057ab9 */ /* 0x000fe20000000800 */
[----:B------:R-:W-:Y:S02]  /*8200*/  IMAD.MOV.U32 R5, RZ, RZ, 0x1 ;  /* 0x00000001ff057424 */ /* 0x000fe400078e00ff */
[----:B------:R-:W-:Y:S02]  /*8210*/  IMAD.MOV R6, RZ, RZ, -R4 ;  /* 0x000000ffff067224 */ /* 0x000fe400078e0a04 */
[----:B------:R-:W-:Y:S01]  /*8220*/  IMAD R21, R4, UR17, R21 ;  /* 0x0000001104157c24 */ /* 0x000fe2000f8e0215 */
[----:B------:R-:W-:Y:S01]  /*8230*/  LOP3.LUT R4, R9, UR15, RZ, 0xc0, !PT ;  /* 0x0000000f09047c12 */ /* 0x000fe2000f8ec0ff */
[----:B0-----:R-:W-:-:S02]  /*8240*/  @P1 IMAD R14, R20, R22, R13 ;  /* 0x00000016140e1224 */ /* 0x001fc400078e020d */
[----:B------:R-:W-:Y:S01]  /*8250*/  IMAD R15, R6, UR4, R15 ;  /* 0x00000004060f7c24 */ /* 0x000fe2000f8e020f */
[----:B------:R-:W-:Y:S01]  /*8260*/  ULDC UR4, c[0x0][0x600] ;  /* 0x0001800000047ab9 */ /* 0x000fe20000000800 */
[----:B------:R-:W-:Y:S02]  /*8270*/  IMAD R14, R21, UR5, R14 ;  /* 0x00000005150e7c24 */ /* 0x000fe4000f8e020e */
[--C-:B------:R-:W-:Y:S01]  /*8280*/  IMAD R15, R15, UR4, R4.reuse ;  /* 0x000000040f0f7c24 */ /* 0x100fe2000f8e0204 */
[----:B------:R-:W-:-:S04]  /*8290*/  PRMT R4, R5, 0x7610, R4 ;  /* 0x0000761005047816 */ /* 0x000fc80000000004 */
[----:B------:R-:W-:Y:S02]  /*82a0*/  SEL R20, R15, R14, !P1 ;  /* 0x0000000e0f147207 */ /* 0x000fe40004800000 */
[----:B------:R-:W-:-:S07]  /*82b0*/  SEL R13, R14, R15, !P1 ;  /* 0x0000000f0e0d7207 */ /* 0x000fce0004800000 */
.L_x_169:
[----:B------:R-:W-:Y:S05]  /*82c0*/  BSYNC B1 ;  /* 0x0000000000017941 */ /* 0x000fea0003800000 */
.L_x_168:
[----:B------:R-:W-:-:S13]  /*82d0*/  LOP3.LUT P1, RZ, R4, 0xff, RZ, 0xc0, !PT ;  /* 0x000000ff04ff7812 */ /* 0x000fda000782c0ff */
[----:B------:R-:W-:Y:S05]  /*82e0*/  @P1 BRA `(.L_x_172) ;  /* 0xfffffff400441947 */ /* 0x000fea000383ffff */
[----:B------:R-:W-:Y:S05]  /*82f0*/  BSYNC B0 ;  /* 0x0000000000007941 */ /* 0x000fea0003800000 */
.L_x_160:
[----:B------:R-:W-:-:S03]  /*8300*/  UMOV UR4, 0xffffffff ;  /* 0xffffffff00047882 */ /* 0x000fc60000000000 */
[----:B------:R-:W-:Y:S05]  /*8310*/  BRA.DIV UR4, `(.L_x_173) ;  /* 0x0000000204d07947 */ /* 0x000fea000b800000 */
[----:B------:R-:W-:-:S13]  /*8320*/  ELECT P6, URZ, PT ;  /* 0x00000000003f782f */ /* 0x000fda00038c0000 */
.L_x_185:
[----:B------:R-:W-:Y:S04]  /*8330*/  BSSY B0, `(.L_x_174) ;  /* 0x0000019000007945 */ /* 0x000fe80003800000 */
[----:B------:R-:W-:Y:S05]  /*8340*/  @!P6 BRA `(.L_x_175) ;  /* 0x00000000005ce947 */ /* 0x000fea0003800000 */
[----:B------:R-:W-:-:S04]  /*8350*/  LOP3.LUT R18, R18, 0x2, RZ, 0xfc, !PT ;  /* 0x0000000212127812 */ /* 0x000fc800078efcff */
[----:B------:R-:W-:-:S13]  /*8360*/  ISETP.NE.AND P0, PT, R18, 0x3, PT ;  /* 0x000000031200780c */ /* 0x000fda0003f05270 */
[----:B------:R-:W-:Y:S05]  /*8370*/  @!P0 BRA `(.L_x_176) ;  /* 0x0000000000048947 */ /* 0x000fea0003800000 */
[----:B------:R-:W-:Y:S01]  /*8380*/  BPT.TRAP 0x1 ;  /* 0x000000040000795c */ /* 0x000fe20000300000 */
.L_x_176:
[----:B------:R-:W0:Y:S01]  /*8390*/  S2R R5, SR_CgaCtaId ;  /* 0x0000000000057919 */ /* 0x000e220000008800 */
[----:B------:R-:W-:Y:S02]  /*83a0*/  MOV R2, 0x400 ;  /* 0x0000040000027802 */ /* 0x000fe40000000f00 */
[----:B------:R-:W-:Y:S02]  /*83b0*/  SHF.L.U32 R4, R0, 0x1f, RZ ;  /* 0x0000001f00047819 */ /* 0x000fe400000006ff */
[----:B0-----:R-:W-:-:S05]  /*83c0*/  LEA R2, R5, R2, 0x18 ;  /* 0x0000000205027211 */ /* 0x001fca00078ec0ff */
[----:B------:R-:W-:-:S04]  /*83d0*/  VIADD R2, R2, 0x10 ;  /* 0x0000001002027836 */ /* 0x000fc80000000000 */
[C---:B------:R-:W-:Y:S02]  /*83e0*/  IMAD R7, R3.reuse, 0x8, R2 ;  /* 0x0000000803077824 */ /* 0x040fe400078e0202 */
[----:B------:R-:W-:Y:S02]  /*83f0*/  VIADD R3, R3, 0x1 ;  /* 0x0000000103037836 */ /* 0x000fe40000000000 */
[----:B------:R-:W0:Y:S03]  /*8400*/  SYNCS.PHASECHK.TRANS64.TRYWAIT P0, [R7+URZ], R4 ;  /* 0x00000004070075a7 */ /* 0x000e26000800017f */
[----:B------:R-:W-:-:S04]  /*8410*/  ISETP.NE.AND P1, PT, R3, 0x2, PT ;  /* 0x000000020300780c */ /* 0x000fc80003f25270 */
[----:B------:R-:W-:Y:S02]  /*8420*/  SEL R5, RZ, 0x1, P1 ;  /* 0x00000001ff057807 */ /* 0x000fe40000800000 */
[----:B------:R-:W-:Y:S02]  /*8430*/  SEL R3, R3, RZ, P1 ;  /* 0x000000ff03037207 */ /* 0x000fe40000800000 */
[----:B------:R-:W-:Y:S01]  /*8440*/  LOP3.LUT R0, R0, R5, RZ, 0x3c, !PT ;  /* 0x0000000500007212 */ /* 0x000fe200078e3cff */
[----:B0-----:R-:W-:Y:S06]  /*8450*/  @!P0 BRA `(.L_x_177) ;  /* 0x0000000000a08947 */ /* 0x001fec0003800000 */
.L_x_186:
[----:B------:R-:W-:Y:S01]  /*8460*/  IMAD R3, R3, 0x8, R2 ;  /* 0x0000000803037824 */ /* 0x000fe200078e0202 */
[----:B------:R-:W-:-:S07]  /*8470*/  SHF.L.U32 R0, R0, 0x1f, RZ ;  /* 0x0000001f00007819 */ /* 0x000fce00000006ff */
.L_x_178:
[----:B-1----:R1:W2:Y:S02]  /*8480*/  SYNCS.PHASECHK.TRANS64.TRYWAIT P0, [R3+URZ], R0 ;  /* 0x00000000030075a7 */ /* 0x0022a4000800017f */
[----:B--2---:R-:W-:Y:S05]  /*8490*/  @!P0 NANOSLEEP.SYNCS 0x989680 ;  /* 0x009896800000895d */ /* 0x004fea0003900000 */
[----:B------:R-:W2:Y:S02]  /*84a0*/  @!P0 SYNCS.PHASECHK.TRANS64 P0, [R3+URZ], R0 ;  /* 0x00000000030085a7 */ /* 0x000ea4000800007f */
[----:B--2---:R-:W-:Y:S05]  /*84b0*/  @!P0 BRA `(.L_x_178) ;  /* 0xfffffffc00f08947 */ /* 0x004fea000383ffff */
.L_x_175:
[----:B------:R-:W-:Y:S05]  /*84c0*/  BSYNC B0 ;  /* 0x0000000000007941 */ /* 0x000fea0003800000 */
.L_x_174:
[----:B------:R-:W-:Y:S05]  /*84d0*/  EXIT ;  /* 0x000000000000794d */ /* 0x000fea0003800000 */
.L_x_17:
[----:B-1----:R1:W2:Y:S02]  /*84e0*/  SYNCS.PHASECHK.TRANS64.TRYWAIT P1, [R3+URZ], R0 ;  /* 0x00000000030075a7 */ /* 0x0022a4000802017f */
[----:B--2---:R-:W-:Y:S05]  /*84f0*/  @!P1 NANOSLEEP.SYNCS 0x989680 ;  /* 0x009896800000995d */ /* 0x004fea0003900000 */
[----:B------:R-:W2:Y:S02]  /*8500*/  @!P1 SYNCS.PHASECHK.TRANS64 P1, [R3+URZ], R0 ;  /* 0x00000000030095a7 */ /* 0x000ea4000802007f */
[----:B--2---:R-:W-:Y:S05]  /*8510*/  @!P1 BRA `(.L_x_17) ;  /* 0xfffffffc00f09947 */ /* 0x004fea000383ffff */
[----:B------:R-:W-:Y:S05]  /*8520*/  BRA `(.L_x_16) ;  /* 0xffffff8c00d87947 */ /* 0x000fea000383ffff */
.L_x_22:
[----:B-1----:R-:W-:-:S04]  /*8530*/  IMAD.U32 R4, RZ, RZ, UR4 ;  /* 0x00000004ff047e24 */ /* 0x002fc8000f8e00ff */
[----:B------:R1:W2:Y:S03]  /*8540*/  SYNCS.PHASECHK.TRANS64.TRYWAIT P1, [R4+URZ], R3 ;  /* 0x00000003040075a7 */ /* 0x0002a6000802017f */
[----:B--2---:R-:W-:Y:S05]  /*8550*/  @!P1 NANOSLEEP.SYNCS 0x989680 ;  /* 0x009896800000995d */ /* 0x004fea0003900000 */
[----:B------:R-:W2:Y:S02]  /*8560*/  @!P1 SYNCS.PHASECHK.TRANS64 P1, [R4+URZ], R3 ;  /* 0x00000003040095a7 */ /* 0x000ea4000802007f */
[----:B--2---:R-:W-:Y:S05]  /*8570*/  @!P1 BRA `(.L_x_22) ;  /* 0xfffffffc00ec9947 */ /* 0x004fea000383ffff */
[----:B------:R-:W-:Y:S05]  /*8580*/  BRA `(.L_x_21) ;  /* 0xffffff90009c7947 */ /* 0x000fea000383ffff */
.L_x_161:
[----:B------:R-:W-:Y:S01]  /*8590*/  BSSY B1, `(.L_x_179) ;  /* 0x0000006000017945 */ /* 0x000fe20003800000 */
[----:B------:R-:W-:-:S07]  /*85a0*/  IMAD.MOV.U32 R15, RZ, RZ, -0x1 ;  /* 0xffffffffff0f7424 */ /* 0x000fce00078e00ff */
[----:B------:R-:W-:Y:S05]  /*85b0*/  WARPSYNC.COLLECTIVE R15, `(.L_x_180) ;  /* 0x000000000f0c7348 */ /* 0x000fea0003c00000 */
[----:B------:R-:W-:Y:S02]  /*85c0*/  ELECT P6, UR62, PT ;  /* 0x00000000003e782f */ /* 0x000fe400038c0000 */
[----:B------:R-:W-:Y:S01]  /*85d0*/  MOV R14, UR62 ;  /* 0x0000003e000e7c02 */ /* 0x000fe20008000f00 */
[----:B------:R-:W-:Y:S10]  /*85e0*/  ENDCOLLECTIVE ;  /* 0x000000000000791b */ /* 0x000ff40003800000 */
.L_x_180:
[----:B------:R-:W-:Y:S05]  /*85f0*/  BSYNC B1 ;  /* 0x0000000000017941 */ /* 0x000fea0003800000 */
.L_x_179:
[----:B------:R-:W-:Y:S05]  /*8600*/  BRA `(.L_x_181) ;  /* 0xfffffff000887947 */ /* 0x000fea000383ffff */
.L_x_164:
[----:B0-----:R0:W1:Y:S02]  /*8610*/  SYNCS.PHASECHK.TRANS64.TRYWAIT P1, [R14+URZ+0x10], R7 ;  /* 0x000010070e0075a7 */ /* 0x001064000802017f */
[----:B-1----:R-:W-:Y:S05]  /*8620*/  @!P1 NANOSLEEP.SYNCS 0x989680 ;  /* 0x009896800000995d */ /* 0x002fea0003900000 */
[----:B------:R-:W1:Y:S02]  /*8630*/  @!P1 SYNCS.PHASECHK.TRANS64 P1, [R14+URZ+0x10], R7 ;  /* 0x000010070e0095a7 */ /* 0x000e64000802007f */
[----:B-1----:R-:W-:Y:S05]  /*8640*/  @!P1 BRA `(.L_x_164) ;  /* 0xfffffffc00f09947 */ /* 0x002fea000383ffff */
[----:B------:R-:W-:Y:S05]  /*8650*/  BRA `(.L_x_182) ;  /* 0xfffffff000bc7947 */ /* 0x000fea000383ffff */
.L_x_173:
[----:B------:R-:W-:Y:S01]  /*8660*/  BSSY B0, `(.L_x_183) ;  /* 0x0000006000007945 */ /* 0x000fe20003800000 */
[----:B------:R-:W-:-:S07]  /*8670*/  IMAD.MOV.U32 R15, RZ, RZ, -0x1 ;  /* 0xffffffffff0f7424 */ /* 0x000fce00078e00ff */
[----:B------:R-:W-:Y:S05]  /*8680*/  WARPSYNC.COLLECTIVE R15, `(.L_x_184) ;  /* 0x000000000f0c7348 */ /* 0x000fea0003c00000 */
[----:B------:R-:W-:Y:S02]  /*8690*/  ELECT P6, UR62, PT ;  /* 0x00000000003e782f */ /* 0x000fe400038c0000 */
[----:B------:R-:W-:Y:S01]  /*86a0*/  MOV R14, UR62 ;  /* 0x0000003e000e7c02 */ /* 0x000fe20008000f00 */
[----:B------:R-:W-:Y:S10]  /*86b0*/  ENDCOLLECTIVE ;  /* 0x000000000000791b */ /* 0x000ff40003800000 */
.L_x_184:
[----:B------:R-:W-:Y:S05]  /*86c0*/  BSYNC B0 ;  /* 0x0000000000007941 */ /* 0x000fea0003800000 */
.L_x_183:
[----:B------:R-:W-:Y:S05]  /*86d0*/  BRA `(.L_x_185) ;  /* 0xfffffffc00147947 */ /* 0x000fea000383ffff */
.L_x_177:
[----:B0-----:R0:W1:Y:S02]  /*86e0*/  SYNCS.PHASECHK.TRANS64.TRYWAIT P0, [R7+URZ], R4 ;  /* 0x00000004070075a7 */ /* 0x001064000800017f */
[----:B-1----:R-:W-:Y:S05]  /*86f0*/  @!P0 NANOSLEEP.SYNCS 0x989680 ;  /* 0x009896800000895d */ /* 0x002fea0003900000 */
[----:B------:R-:W1:Y:S02]  /*8700*/  @!P0 SYNCS.PHASECHK.TRANS64 P0, [R7+URZ], R4 ;  /* 0x00000004070085a7 */ /* 0x000e64000800007f */
[----:B-1----:R-:W-:Y:S05]  /*8710*/  @!P0 BRA `(.L_x_177) ;  /* 0xfffffffc00f08947 */ /* 0x002fea000383ffff */
[----:B------:R-:W-:Y:S05]  /*8720*/  BRA `(.L_x_186) ;  /* 0xfffffffc004c7947 */ /* 0x000fea000383ffff */
.L_x_187:
[----:B------:R-:W-:-:S00]  /*8730*/  BRA `(.L_x_187) ;  /* 0xfffffffc00fc7947 */ /* 0x000fc0000383ffff */
[----:B------:R-:W-:-:S00]  /*8740*/  NOP ;  /* 0x0000000000007918 */ /* 0x000fc00000000000 */
        /* <DEDUP_REMOVED lines=11> */
.L_x_188:


//--------------------- .nv.global.init           --------------------------
	.section	.nv.global.init,"aw",@progbits
.nv.global.init:
	.type		$str$22,@object
	.size		$str$22,($str$23 - $str$22)
$str$22:
        /*0000*/ 	.byte	0x6b, 0x5f, 0x74, 0x69, 0x6c, 0x65, 0x5f, 0x63, 0x6f, 0x75, 0x6e, 0x74, 0x20, 0x3e, 0x3d, 0x20
        /*0010*/ 	.byte	0x31, 0x00
	.type		$str$23,@object
	.size		$str$23,(__unnamed_1 - $str$23)
$str$23:
        /*0012*/ 	.byte	0x2f, 0x74, 0x6d, 0x70, 0x2f, 0x63, 0x75, 0x74, 0x6c, 0x61, 0x73, 0x73, 0x5f, 0x73, 0x77, 0x65
        /*0022*/ 	.byte	0x65, 0x70, 0x5f, 0x73, 0x72, 0x63, 0x2f, 0x69, 0x6e, 0x63, 0x6c, 0x75, 0x64, 0x65, 0x2f, 0x63
        /*0032*/ 	.byte	0x75, 0x74, 0x6c, 0x61, 0x73, 0x73, 0x2f, 0x67, 0x65, 0x6d, 0x6d, 0x2f, 0x63, 0x6f, 0x6c, 0x6c
        /*0042*/ 	.byte	0x65, 0x63, 0x74, 0x69, 0x76, 0x65, 0x2f, 0x73, 0x6d, 0x39, 0x30, 0x5f, 0x6d, 0x6d, 0x61, 0x5f
        /*0052*/ 	.byte	0x74, 0x6d, 0x61, 0x5f, 0x67, 0x6d, 0x6d, 0x61, 0x5f, 0x73, 0x73, 0x5f, 0x77, 0x61, 0x72, 0x70
        /*0062*/ 	.byte	0x73, 0x70, 0x65, 0x63, 0x69, 0x61, 0x6c, 0x69, 0x7a, 0x65, 0x64, 0x2e, 0x68, 0x70, 0x70, 0x00
	.type		__unnamed_1,@object
	.size		__unnamed_1,(.L_0 - __unnamed_1)
__unnamed_1:
        /*0072*/ 	.byte	0x76, 0x6f, 0x69, 0x64, 0x20, 0x63, 0x75, 0x74, 0x6c, 0x61, 0x73, 0x73, 0x3a, 0x3a, 0x67, 0x65
        /* <DEDUP_REMOVED lines=180> */
        /*0bc2*/ 	.byte	0x79, 0x5d, 0x00
.L_0:


//--------------------- .nv.shared._ZN7cutlass13device_kernelINS_4gemm6kernel13GemmUniversalIN4cute5tupleIJiiiiEEENS1_10collective13CollectiveMmaINS1_34MainloopSm90TmaGmmaWarpSpecializedILi2ENS5_IJNS4_1CILi1EEESB_SB_EEENS1_35KernelTmaWarpSpecializedCooperativeEEENS5_IJNSA_ILi256EEENSA_ILi64EEENSA_ILi32EEEEEENS_10bfloat16_tENS5_IJlSB_lEEESJ_SK_NS4_8TiledMMAINS4_8MMA_AtomIJNS4_4SM904GMMA27MMA_64x64x16_F32BF16BF16_SSILNSO_5MajorE0ELSQ_0ELNSO_7ScaleInE1ELSR_1EEEEEENS4_6LayoutINS5_IJNSA_ILi2EEESB_SB_EEENS5_IJSB_NSA_ILi0EEESX_EEEEENS5_IJNS4_10UnderscoreES10_S10_EEEEENS4_13SM90_TMA_LOADENS4_14ComposedLayoutINS4_7SwizzleILi2ELi4ELi3EEENS4_18smem_ptr_flag_bitsILi16EEENSU_INS5_IJNSA_ILi8EEESH_EEENS5_IJSH_SB_EEEEEEEvNS4_8identityES13_S1D_vS1E_EENS_8epilogue10collective6detail29Sm90TmaWarpSpecializedAdapterINS1H_15DefaultEpilogueISJ_SK_SK_NS1G_6thread17LinearCombinationISJ_Li1EffLNS1L_9ScaleType4KindE0ELNS_15FloatRoundStyleE2ESJ_EENS1_15EpilogueDefaultEEEEEvvEEEEvNT_6ParamsE --------------------------
	.section	.nv.shared._ZN7cutlass13device_kernelINS_4gemm6kernel13GemmUniversalIN4cute5tupleIJiiiiEEENS1_10collective13CollectiveMmaINS1_34MainloopSm90TmaGmmaWarpSpecializedILi2ENS5_IJNS4_1CILi1EEESB_SB_EEENS1_35KernelTmaWarpSpecializedCooperativeEEENS5_IJNSA_ILi256EEENSA_ILi64EEENSA_ILi32EEEEEENS_10bfloat16_tENS5_IJlSB_lEEESJ_SK_NS4_8TiledMMAINS4_8MMA_AtomIJNS4_4SM904GMMA27MMA_64x64x16_F32BF16BF16_SSILNSO_5MajorE0ELSQ_0ELNSO_7ScaleInE1ELSR_1EEEEEENS4_6LayoutINS5_IJNSA_ILi2EEESB_SB_EEENS5_IJSB_NSA_ILi0EEESX_EEEEENS5_IJNS4_10UnderscoreES10_S10_EEEEENS4_13SM90_TMA_LOADENS4_14ComposedLayoutINS4_7SwizzleILi2ELi4ELi3EEENS4_18smem_ptr_flag_bitsILi16EEENSU_INS5_IJNSA_ILi8EEESH_EEENS5_IJSH_SB_EEEEEEEvNS4_8identityES13_S1D_vS1E_EENS_8epilogue10collective6detail29Sm90TmaWarpSpecializedAdapterINS1H_15DefaultEpilogueISJ_SK_SK_NS1G_6thread17LinearCombinationISJ_Li1EffLNS1L_9ScaleType4KindE0ELNS_15FloatRoundStyleE2ESJ_EENS1_15EpilogueDefaultEEEEEvvEEEEvNT_6ParamsE,"aw",@nobits
	.sectionflags	@""
	.align	16
	.zero		1024


//--------------------- .nv.shared.reserved.0     --------------------------
	.section	.nv.shared.reserved.0,"aw",@nobits
	.weak		__nv_reservedSMEM_offset_0_alias
	.size		__nv_reservedSMEM_offset_0_alias, 0, 0
	.other		__nv_reservedSMEM_offset_0_alias,@"STO_CUDA_RESERVED_SHARED STV_DEFAULT"
__nv_reservedSMEM_offset_0_alias:
	.zero		0


//--------------------- .nv.global                --------------------------
	.section	.nv.global,"aw",@nobits
.nv.global:
	.type		_ZN40_INTERNAL_65a1d33c_4_k_cu_bbeda2ab_277864cute1_E,@object
	.size		_ZN40_INTERNAL_65a1d33c_4_k_cu_bbeda2ab_277864cute1_E,(_ZN40_INTERNAL_65a1d33c_4_k_cu_bbeda2ab_277864cuda3std3__45__cpo6cbeginE - _ZN40_INTERNAL_65a1d33c_4_k_cu_bbeda2ab_277864cute1_E)
_ZN40_INTERNAL_65a1d33c_4_k_cu_bbeda2ab_277864cute1_E:
	.zero		1
	.type		_ZN40_INTERNAL_65a1d33c_4_k_cu_bbeda2ab_277864cuda3std3__45__cpo6cbeginE,@object
	.size		_ZN40_INTERNAL_65a1d33c_4_k_cu_bbeda2ab_277864cuda3std3__45__cpo6cbeginE,(_ZN40_INTERNAL_65a1d33c_4_k_cu_bbeda2ab_277864cuda3std3__48in_placeE - _ZN40_INTERNAL_65a1d33c_4_k_cu_bbeda2ab_277864cuda3std3__45__cpo6cbeginE)
_ZN40_INTERNAL_65a1d33c_4_k_cu_bbeda2ab_277864cuda3std3__45__cpo6cbeginE:
	.zero		1
	.type		_ZN40_INTERNAL_65a1d33c_4_k_cu_bbeda2ab_277864cuda3std3__48in_placeE,@object
	.size		_ZN40_INTERNAL_65a1d33c_4_k_cu_bbeda2ab_277864cuda3std3__48in_placeE,(_ZN40_INTERNAL_65a1d33c_4_k_cu_bbeda2ab_277864cuda3std6ranges3__45__cpo9iter_moveE - _ZN40_INTERNAL_65a1d33c_4_k_cu_bbeda2ab_277864cuda3std3__48in_placeE)
_ZN40_INTERNAL_65a1d33c_4_k_cu_bbeda2ab_277864cuda3std3__48in_placeE:
	.zero		1
	.type		_ZN40_INTERNAL_65a1d33c_4_k_cu_bbeda2ab_277864cuda3std6ranges3__45__cpo9iter_moveE,@object
	.size		_ZN40_INTERNAL_65a1d33c_4_k_cu_bbeda2ab_277864cuda3std6ranges3__45__cpo9iter_moveE,(_ZN40_INTERNAL_65a1d33c_4_k_cu_bbeda2ab_277864cuda3std3__45__cpo5beginE - _ZN40_INTERNAL_65a1d33c_4_k_cu_bbeda2ab_277864cuda3std6ranges3__45__cpo9iter_moveE)
_ZN40_INTERNAL_65a1d33c_4_k_cu_bbeda2ab_277864cuda3std6ranges3__45__cpo9iter_moveE:
	.zero		1
	.type		_ZN40_INTERNAL_65a1d33c_4_k_cu_bbeda2ab_277864cuda3std3__45__cpo5beginE,@object
	.size		_ZN40_INTERNAL_65a1d33c_4_k_cu_bbeda2ab_277864cuda3std3__45__cpo5beginE,(_ZN40_INTERNAL_65a1d33c_4_k_cu_bbeda2ab_277864cuda3std3__442_GLOBAL__N__65a1d33c_4_k_cu_bbeda2ab_277866ignoreE - _ZN40_INTERNAL_65a1d33c_4_k_cu_bbeda2ab_277864cuda3std3__45__cpo5beginE)
_ZN40_INTERNAL_65a1d33c_4_k_cu_bbeda2ab_277864cuda3std3__45__cpo5beginE:
	.zero		1
	.type		_ZN40_INTERNAL_65a1d33c_4_k_cu_bbeda2ab_277864cuda3std3__442_GLOBAL__N__65a1d33c_4_k_cu_bbeda2ab_277866ignoreE,@object
	.size		_ZN40_INTERNAL_65a1d33c_4_k_cu_bbeda2ab_277864cuda3std3__442_GLOBAL__N__65a1d33c_4_k_cu_bbeda2ab_277866ignoreE,(_ZN40_INTERNAL_65a1d33c_4_k_cu_bbeda2ab_277864cute7productE - _ZN40_INTERNAL_65a1d33c_4_k_cu_bbeda2ab_277864cuda3std3__442_GLOBAL__N__65a1d33c_4_k_cu_bbeda2ab_277866ignoreE)
_ZN40_INTERNAL_65a1d33c_4_k_cu_bbeda2ab_277864cuda3std3__442_GLOBAL__N__65a1d33c_4_k_cu_bbeda2ab_277866ignoreE:
	.zero		1
	.type		_ZN40_INTERNAL_65a1d33c_4_k_cu_bbeda2ab_277864cute7productE,@object
	.size		_ZN40_INTERNAL_65a1d33c_4_k_cu_bbeda2ab_277864cute7productE,(_ZN40_INTERNAL_65a1d33c_4_k_cu_bbeda2ab_277864cuda3std3__45__cpo3endE - _ZN40_INTERNAL_65a1d33c_4_k_cu_bbeda2ab_277864cute7productE)
_ZN40_INTERNAL_65a1d33c_4_k_cu_bbeda2ab_277864cute7productE:
	.zero		1
	.type		_ZN40_INTERNAL_65a1d33c_4_k_cu_bbeda2ab_277864cuda3std3__45__cpo3endE,@object
	.size		_ZN40_INTERNAL_65a1d33c_4_k_cu_bbeda2ab_277864cuda3std3__45__cpo3endE,(_ZN40_INTERNAL_65a1d33c_4_k_cu_bbeda2ab_277864cuda3std3__419piecewise_constructE - _ZN40_INTERNAL_65a1d33c_4_k_cu_bbeda2ab_277864cuda3std3__45__cpo3endE)
_ZN40_INTERNAL_65a1d33c_4_k_cu_bbeda2ab_277864cuda3std3__45__cpo3endE:
	.zero		1
	.type		_ZN40_INTERNAL_65a1d33c_4_k_cu_bbeda2ab_277864cuda3std3__419piecewise_constructE,@object
	.size		_ZN40_INTERNAL_65a1d33c_4_k_cu_bbeda2ab_277864cuda3std3__419piecewise_constructE,(_ZN40_INTERNAL_65a1d33c_4_k_cu_bbeda2ab_277864cuda3std3__45__cpo4cendE - _ZN40_INTERNAL_65a1d33c_4_k_cu_bbeda2ab_277864cuda3std3__419piecewise_constructE)
_ZN40_INTERNAL_65a1d33c_4_k_cu_bbeda2ab_277864cuda3std3__419piecewise_constructE:
	.zero		1
	.type		_ZN40_INTERNAL_65a1d33c_4_k_cu_bbeda2ab_277864cuda3std3__45__cpo4cendE,@object
	.size		_ZN40_INTERNAL_65a1d33c_4_k_cu_bbeda2ab_277864cuda3std3__45__cpo4cendE,(_ZN40_INTERNAL_65a1d33c_4_k_cu_bbeda2ab_277864cuda3std6ranges3__45__cpo4swapE - _ZN40_INTERNAL_65a1d33c_4_k_cu_bbeda2ab_277864cuda3std3__45__cpo4cendE)
_ZN40_INTERNAL_65a1d33c_4_k_cu_bbeda2ab_277864cuda3std3__45__cpo4cendE:
	.zero		1
	.type		_ZN40_INTERNAL_65a1d33c_4_k_cu_bbeda2ab_277864cuda3std6ranges3__45__cpo4swapE,@object
	.size		_ZN40_INTERNAL_65a1d33c_4_k_cu_bbeda2ab_277864cuda3std6ranges3__45__cpo4swapE,(.L_8 - _ZN40_INTERNAL_65a1d33c_4_k_cu_bbeda2ab_277864cuda3std6ranges3__45__cpo4swapE)
_ZN40_INTERNAL_65a1d33c_4_k_cu_bbeda2ab_277864cuda3std6ranges3__45__cpo4swapE:
	.zero		1
.L_8:


//--------------------- .nv.constant0._ZN7cutlass13device_kernelINS_4gemm6kernel13GemmUniversalIN4cute5tupleIJiiiiEEENS1_10collective13CollectiveMmaINS1_34MainloopSm90TmaGmmaWarpSpecializedILi2ENS5_IJNS4_1CILi1EEESB_SB_EEENS1_35KernelTmaWarpSpecializedCooperativeEEENS5_IJNSA_ILi256EEENSA_ILi64EEENSA_ILi32EEEEEENS_10bfloat16_tENS5_IJlSB_lEEESJ_SK_NS4_8TiledMMAINS4_8MMA_AtomIJNS4_4SM904GMMA27MMA_64x64x16_F32BF16BF16_SSILNSO_5MajorE0ELSQ_0ELNSO_7ScaleInE1ELSR_1EEEEEENS4_6LayoutINS5_IJNSA_ILi2EEESB_SB_EEENS5_IJSB_NSA_ILi0EEESX_EEEEENS5_IJNS4_10UnderscoreES10_S10_EEEEENS4_13SM90_TMA_LOADENS4_14ComposedLayoutINS4_7SwizzleILi2ELi4ELi3EEENS4_18smem_ptr_flag_bitsILi16EEENSU_INS5_IJNSA_ILi8EEESH_EEENS5_IJSH_SB_EEEEEEEvNS4_8identityES13_S1D_vS1E_EENS_8epilogue10collective6detail29Sm90TmaWarpSpecializedAdapterINS1H_15DefaultEpilogueISJ_SK_SK_NS1G_6thread17LinearCombinationISJ_Li1EffLNS1L_9ScaleType4KindE0ELNS_15FloatRoundStyleE2ESJ_EENS1_15EpilogueDefaultEEEEEvvEEEEvNT_6ParamsE --------------------------
	.section	.nv.constant0._ZN7cutlass13device_kernelINS_4gemm6kernel13GemmUniversalIN4cute5tupleIJiiiiEEENS1_10collective13CollectiveMmaINS1_34MainloopSm90TmaGmmaWarpSpecializedILi2ENS5_IJNS4_1CILi1EEESB_SB_EEENS1_35KernelTmaWarpSpecializedCooperativeEEENS5_IJNSA_ILi256EEENSA_ILi64EEENSA_ILi32EEEEEENS_10bfloat16_tENS5_IJlSB_lEEESJ_SK_NS4_8TiledMMAINS4_8MMA_AtomIJNS4_4SM904GMMA27MMA_64x64x16_F32BF16BF16_SSILNSO_5MajorE0ELSQ_0ELNSO_7ScaleInE1ELSR_1EEEEEENS4_6LayoutINS5_IJNSA_ILi2EEESB_SB_EEENS5_IJSB_NSA_ILi0EEESX_EEEEENS5_IJNS4_10UnderscoreES10_S10_EEEEENS4_13SM90_TMA_LOADENS4_14ComposedLayoutINS4_7SwizzleILi2ELi4ELi3EEENS4_18smem_ptr_flag_bitsILi16EEENSU_INS5_IJNSA_ILi8EEESH_EEENS5_IJSH_SB_EEEEEEEvNS4_8identityES13_S1D_vS1E_EENS_8epilogue10collective6detail29Sm90TmaWarpSpecializedAdapterINS1H_15DefaultEpilogueISJ_SK_SK_NS1G_6thread17LinearCombinationISJ_Li1EffLNS1L_9ScaleType4KindE0ELNS_15FloatRoundStyleE2ESJ_EENS1_15EpilogueDefaultEEEEEvvEEEEvNT_6ParamsE,"a",@progbits
	.sectionflags	@""
	.align	4
.nv.constant0._ZN7cutlass13device_kernelINS_4gemm6kernel13GemmUniversalIN4cute5tupleIJiiiiEEENS1_10collective13CollectiveMmaINS1_34MainloopSm90TmaGmmaWarpSpecializedILi2ENS5_IJNS4_1CILi1EEESB_SB_EEENS1_35KernelTmaWarpSpecializedCooperativeEEENS5_IJNSA_ILi256EEENSA_ILi64EEENSA_ILi32EEEEEENS_10bfloat16_tENS5_IJlSB_lEEESJ_SK_NS4_8TiledMMAINS4_8MMA_AtomIJNS4_4SM904GMMA27MMA_64x64x16_F32BF16BF16_SSILNSO_5MajorE0ELSQ_0ELNSO_7ScaleInE1ELSR_1EEEEEENS4_6LayoutINS5_IJNSA_ILi2EEESB_SB_EEENS5_IJSB_NSA_ILi0EEESX_EEEEENS5_IJNS4_10UnderscoreES10_S10_EEEEENS4_13SM90_TMA_LOADENS4_14ComposedLayoutINS4_7SwizzleILi2ELi4ELi3EEENS4_18smem_ptr_flag_bitsILi16EEENSU_INS5_IJNSA_ILi8EEESH_EEENS5_IJSH_SB_EEEEEEEvNS4_8identityES13_S1D_vS1E_EENS_8epilogue10collective6detail29Sm90TmaWarpSpecializedAdapterINS1H_15DefaultEpilogueISJ_SK_SK_NS1G_6thread17LinearCombinationISJ_Li1EffLNS1L_9ScaleType4KindE0ELNS_15FloatRoundStyleE2ESJ_EENS1_15EpilogueDefaultEEEEEvvEEEEvNT_6ParamsE:
	.zero		1664


//--------------------- SYMBOLS --------------------------

	.type		.nv.reservedSmem.offset0,@object
	.size		.nv.reservedSmem.offset0,0x4
	.type		__assertfail,@function
